//
// Generated by NVIDIA NVVM Compiler
//
// Compiler Build ID: CL-36424714
// Cuda compilation tools, release 13.0, V13.0.88
// Based on NVVM 20.0.0
//

.version 9.0
.target sm_100
.address_size 64

	// .globl	_Z10PDH_kernelPyPdS0_S0_xd
.extern .shared .align 16 .b8 R[];
.extern .shared .align 16 .b8 shmem[];

.visible .entry _Z10PDH_kernelPyPdS0_S0_xd(
	.param .u64 .ptr .align 1 _Z10PDH_kernelPyPdS0_S0_xd_param_0,
	.param .u64 .ptr .align 1 _Z10PDH_kernelPyPdS0_S0_xd_param_1,
	.param .u64 .ptr .align 1 _Z10PDH_kernelPyPdS0_S0_xd_param_2,
	.param .u64 .ptr .align 1 _Z10PDH_kernelPyPdS0_S0_xd_param_3,
	.param .u64 _Z10PDH_kernelPyPdS0_S0_xd_param_4,
	.param .f64 _Z10PDH_kernelPyPdS0_S0_xd_param_5
)
{
	.reg .pred 	%p<4>;
	.reg .b32 	%r<11>;
	.reg .b64 	%rd<26>;
	.reg .b64 	%fd<17>;

	ld.param.u64 	%rd12, [_Z10PDH_kernelPyPdS0_S0_xd_param_0];
	ld.param.u64 	%rd14, [_Z10PDH_kernelPyPdS0_S0_xd_param_1];
	ld.param.u64 	%rd15, [_Z10PDH_kernelPyPdS0_S0_xd_param_2];
	ld.param.u64 	%rd16, [_Z10PDH_kernelPyPdS0_S0_xd_param_3];
	ld.param.u64 	%rd13, [_Z10PDH_kernelPyPdS0_S0_xd_param_4];
	cvta.to.global.u64 	%rd1, %rd16;
	cvta.to.global.u64 	%rd2, %rd15;
	cvta.to.global.u64 	%rd3, %rd14;
	mov.u32 	%r4, %ctaid.x;
	mov.u32 	%r5, %ntid.x;
	mov.u32 	%r6, %tid.x;
	mad.lo.s32 	%r7, %r4, %r5, %r6;
	cvt.s64.s32 	%rd4, %r7;
	setp.le.s64 	%p1, %rd13, %rd4;
	@%p1 bra 	$L__BB0_4;
	cvt.u32.u64 	%r8, %rd4;
	add.s32 	%r10, %r8, 1;
	cvt.s64.s32 	%rd25, %r10;
	setp.le.s64 	%p2, %rd13, %rd25;
	@%p2 bra 	$L__BB0_4;
	shl.b64 	%rd17, %rd4, 3;
	add.s64 	%rd6, %rd3, %rd17;
	add.s64 	%rd7, %rd2, %rd17;
	add.s64 	%rd8, %rd1, %rd17;
	cvta.to.global.u64 	%rd9, %rd12;
$L__BB0_3:
	ld.param.f64 	%fd16, [_Z10PDH_kernelPyPdS0_S0_xd_param_5];
	ld.global.f64 	%fd2, [%rd6];
	shl.b64 	%rd18, %rd25, 3;
	add.s64 	%rd19, %rd3, %rd18;
	ld.global.f64 	%fd3, [%rd19];
	ld.global.f64 	%fd4, [%rd7];
	add.s64 	%rd20, %rd2, %rd18;
	ld.global.f64 	%fd5, [%rd20];
	ld.global.f64 	%fd6, [%rd8];
	add.s64 	%rd21, %rd1, %rd18;
	ld.global.f64 	%fd7, [%rd21];
	sub.f64 	%fd8, %fd2, %fd3;
	sub.f64 	%fd9, %fd4, %fd5;
	mul.f64 	%fd10, %fd9, %fd9;
	fma.rn.f64 	%fd11, %fd8, %fd8, %fd10;
	sub.f64 	%fd12, %fd6, %fd7;
	fma.rn.f64 	%fd13, %fd12, %fd12, %fd11;
	sqrt.rn.f64 	%fd14, %fd13;
	div.rn.f64 	%fd15, %fd14, %fd16;
	cvt.rzi.s32.f64 	%r9, %fd15;
	mul.wide.s32 	%rd22, %r9, 8;
	add.s64 	%rd23, %rd9, %rd22;
	atom.global.add.u64 	%rd24, [%rd23], 1;
	add.s32 	%r10, %r10, 1;
	cvt.s64.s32 	%rd25, %r10;
	setp.gt.s64 	%p3, %rd13, %rd25;
	@%p3 bra 	$L__BB0_3;
$L__BB0_4:
	ret;

}
	// .globl	_Z11PDH_kernel3PyPdS0_S0_xd
.visible .entry _Z11PDH_kernel3PyPdS0_S0_xd(
	.param .u64 .ptr .align 1 _Z11PDH_kernel3PyPdS0_S0_xd_param_0,
	.param .u64 .ptr .align 1 _Z11PDH_kernel3PyPdS0_S0_xd_param_1,
	.param .u64 .ptr .align 1 _Z11PDH_kernel3PyPdS0_S0_xd_param_2,
	.param .u64 .ptr .align 1 _Z11PDH_kernel3PyPdS0_S0_xd_param_3,
	.param .u64 _Z11PDH_kernel3PyPdS0_S0_xd_param_4,
	.param .f64 _Z11PDH_kernel3PyPdS0_S0_xd_param_5
)
{
	.reg .pred 	%p<32>;
	.reg .b32 	%r<135>;
	.reg .b64 	%rd<76>;
	.reg .b64 	%fd<162>;

	ld.param.u64 	%rd8, [_Z11PDH_kernel3PyPdS0_S0_xd_param_0];
	ld.param.u64 	%rd9, [_Z11PDH_kernel3PyPdS0_S0_xd_param_1];
	ld.param.u64 	%rd10, [_Z11PDH_kernel3PyPdS0_S0_xd_param_2];
	ld.param.u64 	%rd11, [_Z11PDH_kernel3PyPdS0_S0_xd_param_3];
	ld.param.u64 	%rd7, [_Z11PDH_kernel3PyPdS0_S0_xd_param_4];
	ld.param.f64 	%fd4, [_Z11PDH_kernel3PyPdS0_S0_xd_param_5];
	cvta.to.global.u64 	%rd1, %rd8;
	cvta.to.global.u64 	%rd2, %rd11;
	cvta.to.global.u64 	%rd3, %rd10;
	cvta.to.global.u64 	%rd4, %rd9;
	mov.u32 	%r1, %ctaid.x;
	mov.u32 	%r2, %ntid.x;
	mul.lo.s32 	%r3, %r1, %r2;
	mov.u32 	%r4, %tid.x;
	add.s32 	%r130, %r3, %r4;
	cvt.s64.s32 	%rd5, %r130;
	setp.le.s64 	%p1, %rd7, %rd5;
	@%p1 bra 	$L__BB1_49;
	shl.b64 	%rd12, %rd5, 3;
	add.s64 	%rd13, %rd4, %rd12;
	ld.global.f64 	%fd1, [%rd13];
	add.s64 	%rd14, %rd3, %rd12;
	ld.global.f64 	%fd2, [%rd14];
	add.s64 	%rd15, %rd2, %rd12;
	ld.global.f64 	%fd3, [%rd15];
	add.s32 	%r120, %r1, 1;
	mov.u32 	%r7, %nctaid.x;
	setp.ge.u32 	%p2, %r120, %r7;
	shl.b32 	%r65, %r4, 3;
	mov.u32 	%r66, R;
	add.s32 	%r8, %r66, %r65;
	shl.b32 	%r9, %r2, 3;
	add.s32 	%r10, %r8, %r9;
	@%p2 bra 	$L__BB1_26;
$L__BB1_2:
	mul.lo.s32 	%r12, %r120, %r2;
	add.s32 	%r67, %r12, %r4;
	cvt.s64.s32 	%rd6, %r67;
	setp.le.s64 	%p3, %rd7, %rd6;
	@%p3 bra 	$L__BB1_4;
	shl.b64 	%rd16, %rd6, 3;
	add.s64 	%rd17, %rd4, %rd16;
	ld.global.f64 	%fd5, [%rd17];
	st.shared.f64 	[%r8], %fd5;
	add.s64 	%rd18, %rd3, %rd16;
	ld.global.f64 	%fd6, [%rd18];
	st.shared.f64 	[%r10], %fd6;
	add.s64 	%rd19, %rd2, %rd16;
	ld.global.f64 	%fd7, [%rd19];
	add.s32 	%r68, %r10, %r9;
	st.shared.f64 	[%r68], %fd7;
$L__BB1_4:
	setp.lt.u32 	%p4, %r2, 4;
	bar.sync 	0;
	mov.b32 	%r128, 0;
	@%p4 bra 	$L__BB1_15;
	and.b32  	%r71, %r2, -4;
	neg.s32 	%r126, %r71;
	add.s32 	%r124, %r12, 3;
	add.s32 	%r123, %r12, 2;
	mov.u32 	%r72, R;
	add.s32 	%r121, %r72, 24;
	add.s32 	%r122, %r12, 1;
	mov.u32 	%r125, %r12;
$L__BB1_6:
	.pragma "nounroll";
	cvt.s64.s32 	%rd20, %r125;
	setp.le.s64 	%p5, %rd7, %rd20;
	add.s32 	%r23, %r121, %r9;
	shl.b32 	%r73, %r2, 4;
	add.s32 	%r24, %r121, %r73;
	@%p5 bra 	$L__BB1_8;
	ld.shared.f64 	%fd8, [%r121+-24];
	sub.f64 	%fd9, %fd1, %fd8;
	ld.shared.f64 	%fd10, [%r23+-24];
	sub.f64 	%fd11, %fd2, %fd10;
	mul.f64 	%fd12, %fd11, %fd11;
	fma.rn.f64 	%fd13, %fd9, %fd9, %fd12;
	ld.shared.f64 	%fd14, [%r24+-24];
	sub.f64 	%fd15, %fd3, %fd14;
	fma.rn.f64 	%fd16, %fd15, %fd15, %fd13;
	sqrt.rn.f64 	%fd17, %fd16;
	div.rn.f64 	%fd18, %fd17, %fd4;
	cvt.rzi.s32.f64 	%r74, %fd18;
	mul.wide.s32 	%rd21, %r74, 8;
	add.s64 	%rd22, %rd1, %rd21;
	atom.global.add.u64 	%rd23, [%rd22], 1;
$L__BB1_8:
	cvt.s64.s32 	%rd24, %r122;
	setp.le.s64 	%p6, %rd7, %rd24;
	@%p6 bra 	$L__BB1_10;
	ld.shared.f64 	%fd19, [%r121+-16];
	sub.f64 	%fd20, %fd1, %fd19;
	ld.shared.f64 	%fd21, [%r23+-16];
	sub.f64 	%fd22, %fd2, %fd21;
	mul.f64 	%fd23, %fd22, %fd22;
	fma.rn.f64 	%fd24, %fd20, %fd20, %fd23;
	ld.shared.f64 	%fd25, [%r24+-16];
	sub.f64 	%fd26, %fd3, %fd25;
	fma.rn.f64 	%fd27, %fd26, %fd26, %fd24;
	sqrt.rn.f64 	%fd28, %fd27;
	div.rn.f64 	%fd29, %fd28, %fd4;
	cvt.rzi.s32.f64 	%r75, %fd29;
	mul.wide.s32 	%rd25, %r75, 8;
	add.s64 	%rd26, %rd1, %rd25;
	atom.global.add.u64 	%rd27, [%rd26], 1;
$L__BB1_10:
	cvt.s64.s32 	%rd28, %r123;
	setp.le.s64 	%p7, %rd7, %rd28;
	@%p7 bra 	$L__BB1_12;
	ld.shared.f64 	%fd30, [%r121+-8];
	sub.f64 	%fd31, %fd1, %fd30;
	ld.shared.f64 	%fd32, [%r23+-8];
	sub.f64 	%fd33, %fd2, %fd32;
	mul.f64 	%fd34, %fd33, %fd33;
	fma.rn.f64 	%fd35, %fd31, %fd31, %fd34;
	ld.shared.f64 	%fd36, [%r24+-8];
	sub.f64 	%fd37, %fd3, %fd36;
	fma.rn.f64 	%fd38, %fd37, %fd37, %fd35;
	sqrt.rn.f64 	%fd39, %fd38;
	div.rn.f64 	%fd40, %fd39, %fd4;
	cvt.rzi.s32.f64 	%r76, %fd40;
	mul.wide.s32 	%rd29, %r76, 8;
	add.s64 	%rd30, %rd1, %rd29;
	atom.global.add.u64 	%rd31, [%rd30], 1;
$L__BB1_12:
	cvt.s64.s32 	%rd32, %r124;
	setp.le.s64 	%p8, %rd7, %rd32;
	@%p8 bra 	$L__BB1_14;
	ld.shared.f64 	%fd41, [%r121];
	sub.f64 	%fd42, %fd1, %fd41;
	ld.shared.f64 	%fd43, [%r23];
	sub.f64 	%fd44, %fd2, %fd43;
	mul.f64 	%fd45, %fd44, %fd44;
	fma.rn.f64 	%fd46, %fd42, %fd42, %fd45;
	ld.shared.f64 	%fd47, [%r24];
	sub.f64 	%fd48, %fd3, %fd47;
	fma.rn.f64 	%fd49, %fd48, %fd48, %fd46;
	sqrt.rn.f64 	%fd50, %fd49;
	div.rn.f64 	%fd51, %fd50, %fd4;
	cvt.rzi.s32.f64 	%r77, %fd51;
	mul.wide.s32 	%rd33, %r77, 8;
	add.s64 	%rd34, %rd1, %rd33;
	atom.global.add.u64 	%rd35, [%rd34], 1;
$L__BB1_14:
	and.b32  	%r128, %r2, 2044;
	add.s32 	%r126, %r126, 4;
	add.s32 	%r125, %r125, 4;
	add.s32 	%r124, %r124, 4;
	add.s32 	%r123, %r123, 4;
	add.s32 	%r122, %r122, 4;
	add.s32 	%r121, %r121, 32;
	setp.ne.s32 	%p9, %r126, 0;
	@%p9 bra 	$L__BB1_6;
$L__BB1_15:
	and.b32  	%r78, %r2, 3;
	setp.eq.s32 	%p10, %r78, 0;
	@%p10 bra 	$L__BB1_25;
	setp.eq.s32 	%p11, %r78, 1;
	@%p11 bra 	$L__BB1_22;
	add.s32 	%r33, %r128, %r12;
	cvt.s64.s32 	%rd36, %r33;
	setp.le.s64 	%p12, %rd7, %rd36;
	shl.b32 	%r79, %r128, 3;
	mov.u32 	%r80, R;
	add.s32 	%r34, %r80, %r79;
	add.s32 	%r35, %r34, %r9;
	add.s32 	%r36, %r35, %r9;
	@%p12 bra 	$L__BB1_19;
	ld.shared.f64 	%fd52, [%r34];
	sub.f64 	%fd53, %fd1, %fd52;
	ld.shared.f64 	%fd54, [%r35];
	sub.f64 	%fd55, %fd2, %fd54;
	mul.f64 	%fd56, %fd55, %fd55;
	fma.rn.f64 	%fd57, %fd53, %fd53, %fd56;
	ld.shared.f64 	%fd58, [%r36];
	sub.f64 	%fd59, %fd3, %fd58;
	fma.rn.f64 	%fd60, %fd59, %fd59, %fd57;
	sqrt.rn.f64 	%fd61, %fd60;
	div.rn.f64 	%fd62, %fd61, %fd4;
	cvt.rzi.s32.f64 	%r81, %fd62;
	mul.wide.s32 	%rd37, %r81, 8;
	add.s64 	%rd38, %rd1, %rd37;
	atom.global.add.u64 	%rd39, [%rd38], 1;
$L__BB1_19:
	add.s32 	%r82, %r33, 1;
	cvt.s64.s32 	%rd40, %r82;
	setp.le.s64 	%p13, %rd7, %rd40;
	@%p13 bra 	$L__BB1_21;
	ld.shared.f64 	%fd63, [%r34+8];
	sub.f64 	%fd64, %fd1, %fd63;
	ld.shared.f64 	%fd65, [%r35+8];
	sub.f64 	%fd66, %fd2, %fd65;
	mul.f64 	%fd67, %fd66, %fd66;
	fma.rn.f64 	%fd68, %fd64, %fd64, %fd67;
	ld.shared.f64 	%fd69, [%r36+8];
	sub.f64 	%fd70, %fd3, %fd69;
	fma.rn.f64 	%fd71, %fd70, %fd70, %fd68;
	sqrt.rn.f64 	%fd72, %fd71;
	div.rn.f64 	%fd73, %fd72, %fd4;
	cvt.rzi.s32.f64 	%r83, %fd73;
	mul.wide.s32 	%rd41, %r83, 8;
	add.s64 	%rd42, %rd1, %rd41;
	atom.global.add.u64 	%rd43, [%rd42], 1;
$L__BB1_21:
	add.s32 	%r128, %r128, 2;
$L__BB1_22:
	and.b32  	%r84, %r2, 1;
	setp.eq.b32 	%p14, %r84, 1;
	not.pred 	%p15, %p14;
	@%p15 bra 	$L__BB1_25;
	add.s32 	%r85, %r128, %r12;
	cvt.s64.s32 	%rd44, %r85;
	setp.le.s64 	%p16, %rd7, %rd44;
	@%p16 bra 	$L__BB1_25;
	shl.b32 	%r86, %r128, 3;
	mov.u32 	%r87, R;
	add.s32 	%r88, %r87, %r86;
	ld.shared.f64 	%fd74, [%r88];
	sub.f64 	%fd75, %fd1, %fd74;
	add.s32 	%r89, %r88, %r9;
	ld.shared.f64 	%fd76, [%r89];
	sub.f64 	%fd77, %fd2, %fd76;
	mul.f64 	%fd78, %fd77, %fd77;
	fma.rn.f64 	%fd79, %fd75, %fd75, %fd78;
	add.s32 	%r90, %r89, %r9;
	ld.shared.f64 	%fd80, [%r90];
	sub.f64 	%fd81, %fd3, %fd80;
	fma.rn.f64 	%fd82, %fd81, %fd81, %fd79;
	sqrt.rn.f64 	%fd83, %fd82;
	div.rn.f64 	%fd84, %fd83, %fd4;
	cvt.rzi.s32.f64 	%r91, %fd84;
	mul.wide.s32 	%rd45, %r91, 8;
	add.s64 	%rd46, %rd1, %rd45;
	atom.global.add.u64 	%rd47, [%rd46], 1;
$L__BB1_25:
	bar.sync 	0;
	add.s32 	%r120, %r120, 1;
	setp.ne.s32 	%p17, %r120, %r7;
	@%p17 bra 	$L__BB1_2;
$L__BB1_26:
	st.shared.f64 	[%r8], %fd1;
	st.shared.f64 	[%r10], %fd2;
	add.s32 	%r92, %r10, %r9;
	st.shared.f64 	[%r92], %fd3;
	bar.sync 	0;
	add.s32 	%r134, %r4, 1;
	setp.ge.u32 	%p18, %r134, %r2;
	@%p18 bra 	$L__BB1_49;
	not.b32 	%r93, %r4;
	add.s32 	%r41, %r2, %r93;
	sub.s32 	%r94, %r2, %r4;
	add.s32 	%r95, %r94, -2;
	and.b32  	%r42, %r41, 3;
	setp.lt.u32 	%p19, %r95, 3;
	@%p19 bra 	$L__BB1_39;
	add.s32 	%r132, %r4, 2;
	and.b32  	%r96, %r41, -4;
	neg.s32 	%r131, %r96;
	shl.b32 	%r97, %r4, 3;
	mov.u32 	%r98, R;
	add.s32 	%r99, %r97, %r98;
	add.s32 	%r129, %r99, 16;
	shl.b32 	%r46, %r2, 4;
$L__BB1_29:
	.pragma "nounroll";
	add.s32 	%r100, %r130, 1;
	cvt.s64.s32 	%rd48, %r100;
	setp.le.s64 	%p20, %rd7, %rd48;
	add.s32 	%r51, %r129, %r9;
	add.s32 	%r52, %r129, %r46;
	@%p20 bra 	$L__BB1_31;
	ld.shared.f64 	%fd85, [%r129+-8];
	sub.f64 	%fd86, %fd1, %fd85;
	ld.shared.f64 	%fd87, [%r51+-8];
	sub.f64 	%fd88, %fd2, %fd87;
	mul.f64 	%fd89, %fd88, %fd88;
	fma.rn.f64 	%fd90, %fd86, %fd86, %fd89;
	ld.shared.f64 	%fd91, [%r52+-8];
	sub.f64 	%fd92, %fd3, %fd91;
	fma.rn.f64 	%fd93, %fd92, %fd92, %fd90;
	sqrt.rn.f64 	%fd94, %fd93;
	div.rn.f64 	%fd95, %fd94, %fd4;
	cvt.rzi.s32.f64 	%r101, %fd95;
	mul.wide.s32 	%rd49, %r101, 8;
	add.s64 	%rd50, %rd1, %rd49;
	atom.global.add.u64 	%rd51, [%rd50], 1;
$L__BB1_31:
	add.s32 	%r102, %r130, 2;
	cvt.s64.s32 	%rd52, %r102;
	setp.le.s64 	%p21, %rd7, %rd52;
	@%p21 bra 	$L__BB1_33;
	ld.shared.f64 	%fd96, [%r129];
	sub.f64 	%fd97, %fd1, %fd96;
	ld.shared.f64 	%fd98, [%r51];
	sub.f64 	%fd99, %fd2, %fd98;
	mul.f64 	%fd100, %fd99, %fd99;
	fma.rn.f64 	%fd101, %fd97, %fd97, %fd100;
	ld.shared.f64 	%fd102, [%r52];
	sub.f64 	%fd103, %fd3, %fd102;
	fma.rn.f64 	%fd104, %fd103, %fd103, %fd101;
	sqrt.rn.f64 	%fd105, %fd104;
	div.rn.f64 	%fd106, %fd105, %fd4;
	cvt.rzi.s32.f64 	%r103, %fd106;
	mul.wide.s32 	%rd53, %r103, 8;
	add.s64 	%rd54, %rd1, %rd53;
	atom.global.add.u64 	%rd55, [%rd54], 1;
$L__BB1_33:
	add.s32 	%r104, %r130, 3;
	cvt.s64.s32 	%rd56, %r104;
	setp.le.s64 	%p22, %rd7, %rd56;
	@%p22 bra 	$L__BB1_35;
	ld.shared.f64 	%fd107, [%r129+8];
	sub.f64 	%fd108, %fd1, %fd107;
	ld.shared.f64 	%fd109, [%r51+8];
	sub.f64 	%fd110, %fd2, %fd109;
	mul.f64 	%fd111, %fd110, %fd110;
	fma.rn.f64 	%fd112, %fd108, %fd108, %fd111;
	ld.shared.f64 	%fd113, [%r52+8];
	sub.f64 	%fd114, %fd3, %fd113;
	fma.rn.f64 	%fd115, %fd114, %fd114, %fd112;
	sqrt.rn.f64 	%fd116, %fd115;
	div.rn.f64 	%fd117, %fd116, %fd4;
	cvt.rzi.s32.f64 	%r105, %fd117;
	mul.wide.s32 	%rd57, %r105, 8;
	add.s64 	%rd58, %rd1, %rd57;
	atom.global.add.u64 	%rd59, [%rd58], 1;
$L__BB1_35:
	add.s32 	%r130, %r130, 4;
	cvt.s64.s32 	%rd60, %r130;
	setp.le.s64 	%p23, %rd7, %rd60;
	@%p23 bra 	$L__BB1_37;
	ld.shared.f64 	%fd118, [%r129+16];
	sub.f64 	%fd119, %fd1, %fd118;
	ld.shared.f64 	%fd120, [%r51+16];
	sub.f64 	%fd121, %fd2, %fd120;
	mul.f64 	%fd122, %fd121, %fd121;
	fma.rn.f64 	%fd123, %fd119, %fd119, %fd122;
	ld.shared.f64 	%fd124, [%r52+16];
	sub.f64 	%fd125, %fd3, %fd124;
	fma.rn.f64 	%fd126, %fd125, %fd125, %fd123;
	sqrt.rn.f64 	%fd127, %fd126;
	div.rn.f64 	%fd128, %fd127, %fd4;
	cvt.rzi.s32.f64 	%r106, %fd128;
	mul.wide.s32 	%rd61, %r106, 8;
	add.s64 	%rd62, %rd1, %rd61;
	atom.global.add.u64 	%rd63, [%rd62], 1;
$L__BB1_37:
	add.s32 	%r132, %r132, 4;
	add.s32 	%r131, %r131, 4;
	add.s32 	%r129, %r129, 32;
	setp.ne.s32 	%p24, %r131, 0;
	@%p24 bra 	$L__BB1_29;
	add.s32 	%r134, %r132, -1;
$L__BB1_39:
	setp.eq.s32 	%p25, %r42, 0;
	@%p25 bra 	$L__BB1_49;
	setp.eq.s32 	%p26, %r42, 1;
	@%p26 bra 	$L__BB1_46;
	add.s32 	%r59, %r134, %r3;
	cvt.s64.s32 	%rd64, %r59;
	setp.le.s64 	%p27, %rd7, %rd64;
	shl.b32 	%r107, %r134, 3;
	mov.u32 	%r108, R;
	add.s32 	%r60, %r108, %r107;
	add.s32 	%r61, %r60, %r9;
	add.s32 	%r62, %r61, %r9;
	@%p27 bra 	$L__BB1_43;
	ld.shared.f64 	%fd129, [%r60];
	sub.f64 	%fd130, %fd1, %fd129;
	ld.shared.f64 	%fd131, [%r61];
	sub.f64 	%fd132, %fd2, %fd131;
	mul.f64 	%fd133, %fd132, %fd132;
	fma.rn.f64 	%fd134, %fd130, %fd130, %fd133;
	ld.shared.f64 	%fd135, [%r62];
	sub.f64 	%fd136, %fd3, %fd135;
	fma.rn.f64 	%fd137, %fd136, %fd136, %fd134;
	sqrt.rn.f64 	%fd138, %fd137;
	div.rn.f64 	%fd139, %fd138, %fd4;
	cvt.rzi.s32.f64 	%r109, %fd139;
	mul.wide.s32 	%rd65, %r109, 8;
	add.s64 	%rd66, %rd1, %rd65;
	atom.global.add.u64 	%rd67, [%rd66], 1;
$L__BB1_43:
	add.s32 	%r110, %r59, 1;
	cvt.s64.s32 	%rd68, %r110;
	setp.le.s64 	%p28, %rd7, %rd68;
	@%p28 bra 	$L__BB1_45;
	ld.shared.f64 	%fd140, [%r60+8];
	sub.f64 	%fd141, %fd1, %fd140;
	ld.shared.f64 	%fd142, [%r61+8];
	sub.f64 	%fd143, %fd2, %fd142;
	mul.f64 	%fd144, %fd143, %fd143;
	fma.rn.f64 	%fd145, %fd141, %fd141, %fd144;
	ld.shared.f64 	%fd146, [%r62+8];
	sub.f64 	%fd147, %fd3, %fd146;
	fma.rn.f64 	%fd148, %fd147, %fd147, %fd145;
	sqrt.rn.f64 	%fd149, %fd148;
	div.rn.f64 	%fd150, %fd149, %fd4;
	cvt.rzi.s32.f64 	%r111, %fd150;
	mul.wide.s32 	%rd69, %r111, 8;
	add.s64 	%rd70, %rd1, %rd69;
	atom.global.add.u64 	%rd71, [%rd70], 1;
$L__BB1_45:
	add.s32 	%r134, %r134, 2;
$L__BB1_46:
	and.b32  	%r112, %r41, 1;
	setp.eq.b32 	%p29, %r112, 1;
	not.pred 	%p30, %p29;
	@%p30 bra 	$L__BB1_49;
	add.s32 	%r113, %r134, %r3;
	cvt.s64.s32 	%rd72, %r113;
	setp.le.s64 	%p31, %rd7, %rd72;
	@%p31 bra 	$L__BB1_49;
	shl.b32 	%r114, %r134, 3;
	mov.u32 	%r115, R;
	add.s32 	%r116, %r115, %r114;
	ld.shared.f64 	%fd151, [%r116];
	sub.f64 	%fd152, %fd1, %fd151;
	add.s32 	%r117, %r116, %r9;
	ld.shared.f64 	%fd153, [%r117];
	sub.f64 	%fd154, %fd2, %fd153;
	mul.f64 	%fd155, %fd154, %fd154;
	fma.rn.f64 	%fd156, %fd152, %fd152, %fd155;
	add.s32 	%r118, %r117, %r9;
	ld.shared.f64 	%fd157, [%r118];
	sub.f64 	%fd158, %fd3, %fd157;
	fma.rn.f64 	%fd159, %fd158, %fd158, %fd156;
	sqrt.rn.f64 	%fd160, %fd159;
	div.rn.f64 	%fd161, %fd160, %fd4;
	cvt.rzi.s32.f64 	%r119, %fd161;
	mul.wide.s32 	%rd73, %r119, 8;
	add.s64 	%rd74, %rd1, %rd73;
	atom.global.add.u64 	%rd75, [%rd74], 1;
$L__BB1_49:
	ret;

}
	// .globl	_Z11PDH_kernel4PyPdS0_S0_xdi
.visible .entry _Z11PDH_kernel4PyPdS0_S0_xdi(
	.param .u64 .ptr .align 1 _Z11PDH_kernel4PyPdS0_S0_xdi_param_0,
	.param .u64 .ptr .align 1 _Z11PDH_kernel4PyPdS0_S0_xdi_param_1,
	.param .u64 .ptr .align 1 _Z11PDH_kernel4PyPdS0_S0_xdi_param_2,
	.param .u64 .ptr .align 1 _Z11PDH_kernel4PyPdS0_S0_xdi_param_3,
	.param .u64 _Z11PDH_kernel4PyPdS0_S0_xdi_param_4,
	.param .f64 _Z11PDH_kernel4PyPdS0_S0_xdi_param_5,
	.param .u32 _Z11PDH_kernel4PyPdS0_S0_xdi_param_6
)
{
	.reg .pred 	%p<36>;
	.reg .b32 	%r<195>;
	.reg .b64 	%rd<38>;
	.reg .b64 	%fd<162>;

	ld.param.u64 	%rd10, [_Z11PDH_kernel4PyPdS0_S0_xdi_param_0];
	ld.param.u64 	%rd12, [_Z11PDH_kernel4PyPdS0_S0_xdi_param_1];
	ld.param.u64 	%rd13, [_Z11PDH_kernel4PyPdS0_S0_xdi_param_2];
	ld.param.u64 	%rd14, [_Z11PDH_kernel4PyPdS0_S0_xdi_param_3];
	ld.param.u64 	%rd11, [_Z11PDH_kernel4PyPdS0_S0_xdi_param_4];
	ld.param.f64 	%fd4, [_Z11PDH_kernel4PyPdS0_S0_xdi_param_5];
	ld.param.u32 	%r73, [_Z11PDH_kernel4PyPdS0_S0_xdi_param_6];
	cvta.to.global.u64 	%rd1, %rd14;
	cvta.to.global.u64 	%rd2, %rd13;
	cvta.to.global.u64 	%rd3, %rd12;
	mov.u32 	%r1, %ntid.x;
	mov.u32 	%r74, shmem;
	mad.lo.s32 	%r2, %r1, 24, %r74;
	mov.u32 	%r3, %ctaid.x;
	mul.lo.s32 	%r4, %r3, %r1;
	mov.u32 	%r194, %tid.x;
	add.s32 	%r6, %r4, %r194;
	setp.ge.s32 	%p1, %r194, %r73;
	@%p1 bra 	$L__BB2_3;
	mov.u32 	%r178, %r194;
$L__BB2_2:
	shl.b32 	%r75, %r178, 2;
	add.s32 	%r76, %r2, %r75;
	mov.b32 	%r77, 0;
	st.shared.u32 	[%r76], %r77;
	add.s32 	%r178, %r178, %r1;
	setp.lt.s32 	%p2, %r178, %r73;
	@%p2 bra 	$L__BB2_2;
$L__BB2_3:
	cvt.s64.s32 	%rd4, %r6;
	setp.le.s64 	%p3, %rd11, %rd4;
	@%p3 bra 	$L__BB2_53;
	shl.b64 	%rd15, %rd4, 3;
	add.s64 	%rd16, %rd3, %rd15;
	ld.global.f64 	%fd1, [%rd16];
	add.s64 	%rd17, %rd2, %rd15;
	ld.global.f64 	%fd2, [%rd17];
	add.s64 	%rd18, %rd1, %rd15;
	ld.global.f64 	%fd3, [%rd18];
	add.s32 	%r179, %r3, 1;
	mov.u32 	%r10, %nctaid.x;
	setp.ge.u32 	%p4, %r179, %r10;
	shl.b32 	%r78, %r194, 3;
	add.s32 	%r11, %r74, %r78;
	shl.b32 	%r12, %r1, 3;
	add.s32 	%r13, %r11, %r12;
	@%p4 bra 	$L__BB2_30;
	add.s32 	%r14, %r13, %r12;
	and.b32  	%r15, %r1, 2044;
	and.b32  	%r80, %r1, -4;
	neg.s32 	%r16, %r80;
	shl.b32 	%r17, %r1, 4;
$L__BB2_6:
	mul.lo.s32 	%r19, %r179, %r1;
	add.s32 	%r81, %r19, %r194;
	cvt.s64.s32 	%rd5, %r81;
	setp.le.s64 	%p5, %rd11, %rd5;
	@%p5 bra 	$L__BB2_8;
	shl.b64 	%rd19, %rd5, 3;
	add.s64 	%rd20, %rd3, %rd19;
	ld.global.f64 	%fd5, [%rd20];
	st.shared.f64 	[%r11], %fd5;
	add.s64 	%rd21, %rd2, %rd19;
	ld.global.f64 	%fd6, [%rd21];
	st.shared.f64 	[%r13], %fd6;
	add.s64 	%rd22, %rd1, %rd19;
	ld.global.f64 	%fd7, [%rd22];
	st.shared.f64 	[%r14], %fd7;
$L__BB2_8:
	setp.lt.u32 	%p6, %r1, 4;
	bar.sync 	0;
	mov.b32 	%r187, 0;
	@%p6 bra 	$L__BB2_19;
	add.s32 	%r183, %r19, 3;
	add.s32 	%r182, %r19, 2;
	mov.u32 	%r84, shmem;
	add.s32 	%r180, %r84, 24;
	add.s32 	%r181, %r19, 1;
	mov.u32 	%r184, %r19;
	mov.u32 	%r185, %r16;
$L__BB2_10:
	.pragma "nounroll";
	cvt.s64.s32 	%rd23, %r184;
	cvt.s64.s32 	%rd6, %r183;
	cvt.s64.s32 	%rd7, %r182;
	cvt.s64.s32 	%rd8, %r181;
	setp.le.s64 	%p7, %rd11, %rd23;
	add.s32 	%r29, %r180, %r12;
	add.s32 	%r30, %r180, %r17;
	@%p7 bra 	$L__BB2_12;
	ld.shared.f64 	%fd8, [%r180+-24];
	sub.f64 	%fd9, %fd1, %fd8;
	ld.shared.f64 	%fd10, [%r29+-24];
	sub.f64 	%fd11, %fd2, %fd10;
	mul.f64 	%fd12, %fd11, %fd11;
	ld.shared.f64 	%fd13, [%r30+-24];
	sub.f64 	%fd14, %fd3, %fd13;
	fma.rn.f64 	%fd15, %fd9, %fd9, %fd12;
	fma.rn.f64 	%fd16, %fd14, %fd14, %fd15;
	sqrt.rn.f64 	%fd17, %fd16;
	div.rn.f64 	%fd18, %fd17, %fd4;
	cvt.rzi.s32.f64 	%r85, %fd18;
	shl.b32 	%r86, %r85, 2;
	add.s32 	%r87, %r2, %r86;
	atom.shared.add.u32 	%r88, [%r87], 1;
$L__BB2_12:
	setp.le.s64 	%p8, %rd11, %rd8;
	@%p8 bra 	$L__BB2_14;
	ld.shared.f64 	%fd19, [%r180+-16];
	sub.f64 	%fd20, %fd1, %fd19;
	ld.shared.f64 	%fd21, [%r29+-16];
	sub.f64 	%fd22, %fd2, %fd21;
	mul.f64 	%fd23, %fd22, %fd22;
	ld.shared.f64 	%fd24, [%r30+-16];
	sub.f64 	%fd25, %fd3, %fd24;
	fma.rn.f64 	%fd26, %fd20, %fd20, %fd23;
	fma.rn.f64 	%fd27, %fd25, %fd25, %fd26;
	sqrt.rn.f64 	%fd28, %fd27;
	div.rn.f64 	%fd29, %fd28, %fd4;
	cvt.rzi.s32.f64 	%r89, %fd29;
	shl.b32 	%r90, %r89, 2;
	add.s32 	%r91, %r2, %r90;
	atom.shared.add.u32 	%r92, [%r91], 1;
$L__BB2_14:
	setp.le.s64 	%p9, %rd11, %rd7;
	@%p9 bra 	$L__BB2_16;
	ld.shared.f64 	%fd30, [%r180+-8];
	sub.f64 	%fd31, %fd1, %fd30;
	ld.shared.f64 	%fd32, [%r29+-8];
	sub.f64 	%fd33, %fd2, %fd32;
	mul.f64 	%fd34, %fd33, %fd33;
	ld.shared.f64 	%fd35, [%r30+-8];
	sub.f64 	%fd36, %fd3, %fd35;
	fma.rn.f64 	%fd37, %fd31, %fd31, %fd34;
	fma.rn.f64 	%fd38, %fd36, %fd36, %fd37;
	sqrt.rn.f64 	%fd39, %fd38;
	div.rn.f64 	%fd40, %fd39, %fd4;
	cvt.rzi.s32.f64 	%r93, %fd40;
	shl.b32 	%r94, %r93, 2;
	add.s32 	%r95, %r2, %r94;
	atom.shared.add.u32 	%r96, [%r95], 1;
$L__BB2_16:
	setp.le.s64 	%p10, %rd11, %rd6;
	@%p10 bra 	$L__BB2_18;
	ld.shared.f64 	%fd41, [%r180];
	sub.f64 	%fd42, %fd1, %fd41;
	ld.shared.f64 	%fd43, [%r29];
	sub.f64 	%fd44, %fd2, %fd43;
	mul.f64 	%fd45, %fd44, %fd44;
	ld.shared.f64 	%fd46, [%r30];
	sub.f64 	%fd47, %fd3, %fd46;
	fma.rn.f64 	%fd48, %fd42, %fd42, %fd45;
	fma.rn.f64 	%fd49, %fd47, %fd47, %fd48;
	sqrt.rn.f64 	%fd50, %fd49;
	div.rn.f64 	%fd51, %fd50, %fd4;
	cvt.rzi.s32.f64 	%r97, %fd51;
	shl.b32 	%r98, %r97, 2;
	add.s32 	%r99, %r2, %r98;
	atom.shared.add.u32 	%r100, [%r99], 1;
$L__BB2_18:
	cvt.u32.u64 	%r101, %rd8;
	cvt.u32.u64 	%r102, %rd7;
	cvt.u32.u64 	%r103, %rd6;
	add.s32 	%r185, %r185, 4;
	add.s32 	%r184, %r184, 4;
	add.s32 	%r183, %r103, 4;
	add.s32 	%r182, %r102, 4;
	add.s32 	%r181, %r101, 4;
	add.s32 	%r180, %r180, 32;
	setp.ne.s32 	%p11, %r185, 0;
	mov.u32 	%r187, %r15;
	@%p11 bra 	$L__BB2_10;
$L__BB2_19:
	and.b32  	%r104, %r1, 3;
	setp.eq.s32 	%p12, %r104, 0;
	@%p12 bra 	$L__BB2_29;
	setp.eq.s32 	%p13, %r104, 1;
	@%p13 bra 	$L__BB2_26;
	add.s32 	%r38, %r187, %r19;
	cvt.s64.s32 	%rd24, %r38;
	setp.le.s64 	%p14, %rd11, %rd24;
	shl.b32 	%r105, %r187, 3;
	mov.u32 	%r106, shmem;
	add.s32 	%r39, %r106, %r105;
	add.s32 	%r40, %r39, %r12;
	add.s32 	%r41, %r40, %r12;
	@%p14 bra 	$L__BB2_23;
	ld.shared.f64 	%fd52, [%r39];
	sub.f64 	%fd53, %fd1, %fd52;
	ld.shared.f64 	%fd54, [%r40];
	sub.f64 	%fd55, %fd2, %fd54;
	mul.f64 	%fd56, %fd55, %fd55;
	ld.shared.f64 	%fd57, [%r41];
	sub.f64 	%fd58, %fd3, %fd57;
	fma.rn.f64 	%fd59, %fd53, %fd53, %fd56;
	fma.rn.f64 	%fd60, %fd58, %fd58, %fd59;
	sqrt.rn.f64 	%fd61, %fd60;
	div.rn.f64 	%fd62, %fd61, %fd4;
	cvt.rzi.s32.f64 	%r107, %fd62;
	shl.b32 	%r108, %r107, 2;
	add.s32 	%r109, %r2, %r108;
	atom.shared.add.u32 	%r110, [%r109], 1;
$L__BB2_23:
	add.s32 	%r111, %r38, 1;
	cvt.s64.s32 	%rd25, %r111;
	setp.le.s64 	%p15, %rd11, %rd25;
	@%p15 bra 	$L__BB2_25;
	ld.shared.f64 	%fd63, [%r39+8];
	sub.f64 	%fd64, %fd1, %fd63;
	ld.shared.f64 	%fd65, [%r40+8];
	sub.f64 	%fd66, %fd2, %fd65;
	mul.f64 	%fd67, %fd66, %fd66;
	ld.shared.f64 	%fd68, [%r41+8];
	sub.f64 	%fd69, %fd3, %fd68;
	fma.rn.f64 	%fd70, %fd64, %fd64, %fd67;
	fma.rn.f64 	%fd71, %fd69, %fd69, %fd70;
	sqrt.rn.f64 	%fd72, %fd71;
	div.rn.f64 	%fd73, %fd72, %fd4;
	cvt.rzi.s32.f64 	%r112, %fd73;
	shl.b32 	%r113, %r112, 2;
	add.s32 	%r114, %r2, %r113;
	atom.shared.add.u32 	%r115, [%r114], 1;
$L__BB2_25:
	add.s32 	%r187, %r187, 2;
$L__BB2_26:
	and.b32  	%r116, %r1, 1;
	setp.eq.b32 	%p16, %r116, 1;
	not.pred 	%p17, %p16;
	@%p17 bra 	$L__BB2_29;
	add.s32 	%r117, %r187, %r19;
	cvt.s64.s32 	%rd26, %r117;
	setp.le.s64 	%p18, %rd11, %rd26;
	@%p18 bra 	$L__BB2_29;
	shl.b32 	%r118, %r187, 3;
	mov.u32 	%r119, shmem;
	add.s32 	%r120, %r119, %r118;
	ld.shared.f64 	%fd74, [%r120];
	sub.f64 	%fd75, %fd1, %fd74;
	add.s32 	%r121, %r120, %r12;
	ld.shared.f64 	%fd76, [%r121];
	sub.f64 	%fd77, %fd2, %fd76;
	mul.f64 	%fd78, %fd77, %fd77;
	add.s32 	%r122, %r121, %r12;
	ld.shared.f64 	%fd79, [%r122];
	sub.f64 	%fd80, %fd3, %fd79;
	fma.rn.f64 	%fd81, %fd75, %fd75, %fd78;
	fma.rn.f64 	%fd82, %fd80, %fd80, %fd81;
	sqrt.rn.f64 	%fd83, %fd82;
	div.rn.f64 	%fd84, %fd83, %fd4;
	cvt.rzi.s32.f64 	%r123, %fd84;
	shl.b32 	%r124, %r123, 2;
	add.s32 	%r125, %r2, %r124;
	atom.shared.add.u32 	%r126, [%r125], 1;
$L__BB2_29:
	bar.sync 	0;
	add.s32 	%r179, %r179, 1;
	setp.ne.s32 	%p19, %r179, %r10;
	@%p19 bra 	$L__BB2_6;
$L__BB2_30:
	st.shared.f64 	[%r11], %fd1;
	st.shared.f64 	[%r13], %fd2;
	add.s32 	%r127, %r13, %r12;
	st.shared.f64 	[%r127], %fd3;
	bar.sync 	0;
	add.s32 	%r193, %r194, 1;
	setp.ge.u32 	%p20, %r193, %r1;
	@%p20 bra 	$L__BB2_53;
	not.b32 	%r128, %r194;
	add.s32 	%r46, %r1, %r128;
	sub.s32 	%r129, %r1, %r194;
	add.s32 	%r130, %r129, -2;
	and.b32  	%r47, %r46, 3;
	setp.lt.u32 	%p21, %r130, 3;
	@%p21 bra 	$L__BB2_43;
	add.s32 	%r189, %r4, %r194;
	add.s32 	%r191, %r194, 2;
	and.b32  	%r131, %r46, -4;
	neg.s32 	%r190, %r131;
	shl.b32 	%r132, %r194, 3;
	mov.u32 	%r133, shmem;
	add.s32 	%r134, %r132, %r133;
	add.s32 	%r188, %r134, 16;
	shl.b32 	%r52, %r1, 4;
$L__BB2_33:
	.pragma "nounroll";
	add.s32 	%r135, %r189, 1;
	cvt.s64.s32 	%rd27, %r135;
	setp.le.s64 	%p22, %rd11, %rd27;
	add.s32 	%r57, %r188, %r12;
	add.s32 	%r58, %r188, %r52;
	@%p22 bra 	$L__BB2_35;
	ld.shared.f64 	%fd85, [%r188+-8];
	sub.f64 	%fd86, %fd1, %fd85;
	ld.shared.f64 	%fd87, [%r57+-8];
	sub.f64 	%fd88, %fd2, %fd87;
	mul.f64 	%fd89, %fd88, %fd88;
	ld.shared.f64 	%fd90, [%r58+-8];
	sub.f64 	%fd91, %fd3, %fd90;
	fma.rn.f64 	%fd92, %fd86, %fd86, %fd89;
	fma.rn.f64 	%fd93, %fd91, %fd91, %fd92;
	sqrt.rn.f64 	%fd94, %fd93;
	div.rn.f64 	%fd95, %fd94, %fd4;
	cvt.rzi.s32.f64 	%r136, %fd95;
	shl.b32 	%r137, %r136, 2;
	add.s32 	%r138, %r2, %r137;
	atom.shared.add.u32 	%r139, [%r138], 1;
$L__BB2_35:
	add.s32 	%r140, %r189, 2;
	cvt.s64.s32 	%rd28, %r140;
	setp.le.s64 	%p23, %rd11, %rd28;
	@%p23 bra 	$L__BB2_37;
	ld.shared.f64 	%fd96, [%r188];
	sub.f64 	%fd97, %fd1, %fd96;
	ld.shared.f64 	%fd98, [%r57];
	sub.f64 	%fd99, %fd2, %fd98;
	mul.f64 	%fd100, %fd99, %fd99;
	ld.shared.f64 	%fd101, [%r58];
	sub.f64 	%fd102, %fd3, %fd101;
	fma.rn.f64 	%fd103, %fd97, %fd97, %fd100;
	fma.rn.f64 	%fd104, %fd102, %fd102, %fd103;
	sqrt.rn.f64 	%fd105, %fd104;
	div.rn.f64 	%fd106, %fd105, %fd4;
	cvt.rzi.s32.f64 	%r141, %fd106;
	shl.b32 	%r142, %r141, 2;
	add.s32 	%r143, %r2, %r142;
	atom.shared.add.u32 	%r144, [%r143], 1;
$L__BB2_37:
	add.s32 	%r145, %r189, 3;
	cvt.s64.s32 	%rd29, %r145;
	setp.le.s64 	%p24, %rd11, %rd29;
	@%p24 bra 	$L__BB2_39;
	ld.shared.f64 	%fd107, [%r188+8];
	sub.f64 	%fd108, %fd1, %fd107;
	ld.shared.f64 	%fd109, [%r57+8];
	sub.f64 	%fd110, %fd2, %fd109;
	mul.f64 	%fd111, %fd110, %fd110;
	ld.shared.f64 	%fd112, [%r58+8];
	sub.f64 	%fd113, %fd3, %fd112;
	fma.rn.f64 	%fd114, %fd108, %fd108, %fd111;
	fma.rn.f64 	%fd115, %fd113, %fd113, %fd114;
	sqrt.rn.f64 	%fd116, %fd115;
	div.rn.f64 	%fd117, %fd116, %fd4;
	cvt.rzi.s32.f64 	%r146, %fd117;
	shl.b32 	%r147, %r146, 2;
	add.s32 	%r148, %r2, %r147;
	atom.shared.add.u32 	%r149, [%r148], 1;
$L__BB2_39:
	add.s32 	%r189, %r189, 4;
	cvt.s64.s32 	%rd30, %r189;
	setp.le.s64 	%p25, %rd11, %rd30;
	@%p25 bra 	$L__BB2_41;
	ld.shared.f64 	%fd118, [%r188+16];
	sub.f64 	%fd119, %fd1, %fd118;
	ld.shared.f64 	%fd120, [%r57+16];
	sub.f64 	%fd121, %fd2, %fd120;
	mul.f64 	%fd122, %fd121, %fd121;
	ld.shared.f64 	%fd123, [%r58+16];
	sub.f64 	%fd124, %fd3, %fd123;
	fma.rn.f64 	%fd125, %fd119, %fd119, %fd122;
	fma.rn.f64 	%fd126, %fd124, %fd124, %fd125;
	sqrt.rn.f64 	%fd127, %fd126;
	div.rn.f64 	%fd128, %fd127, %fd4;
	cvt.rzi.s32.f64 	%r150, %fd128;
	shl.b32 	%r151, %r150, 2;
	add.s32 	%r152, %r2, %r151;
	atom.shared.add.u32 	%r153, [%r152], 1;
$L__BB2_41:
	add.s32 	%r191, %r191, 4;
	add.s32 	%r190, %r190, 4;
	add.s32 	%r188, %r188, 32;
	setp.ne.s32 	%p26, %r190, 0;
	@%p26 bra 	$L__BB2_33;
	add.s32 	%r193, %r191, -1;
$L__BB2_43:
	setp.eq.s32 	%p27, %r47, 0;
	@%p27 bra 	$L__BB2_53;
	setp.eq.s32 	%p28, %r47, 1;
	@%p28 bra 	$L__BB2_50;
	add.s32 	%r65, %r193, %r4;
	cvt.s64.s32 	%rd31, %r65;
	setp.le.s64 	%p29, %rd11, %rd31;
	shl.b32 	%r154, %r193, 3;
	mov.u32 	%r155, shmem;
	add.s32 	%r66, %r155, %r154;
	add.s32 	%r67, %r66, %r12;
	add.s32 	%r68, %r67, %r12;
	@%p29 bra 	$L__BB2_47;
	ld.shared.f64 	%fd129, [%r66];
	sub.f64 	%fd130, %fd1, %fd129;
	ld.shared.f64 	%fd131, [%r67];
	sub.f64 	%fd132, %fd2, %fd131;
	mul.f64 	%fd133, %fd132, %fd132;
	ld.shared.f64 	%fd134, [%r68];
	sub.f64 	%fd135, %fd3, %fd134;
	fma.rn.f64 	%fd136, %fd130, %fd130, %fd133;
	fma.rn.f64 	%fd137, %fd135, %fd135, %fd136;
	sqrt.rn.f64 	%fd138, %fd137;
	div.rn.f64 	%fd139, %fd138, %fd4;
	cvt.rzi.s32.f64 	%r156, %fd139;
	shl.b32 	%r157, %r156, 2;
	add.s32 	%r158, %r2, %r157;
	atom.shared.add.u32 	%r159, [%r158], 1;
$L__BB2_47:
	add.s32 	%r160, %r65, 1;
	cvt.s64.s32 	%rd32, %r160;
	setp.le.s64 	%p30, %rd11, %rd32;
	@%p30 bra 	$L__BB2_49;
	ld.shared.f64 	%fd140, [%r66+8];
	sub.f64 	%fd141, %fd1, %fd140;
	ld.shared.f64 	%fd142, [%r67+8];
	sub.f64 	%fd143, %fd2, %fd142;
	mul.f64 	%fd144, %fd143, %fd143;
	ld.shared.f64 	%fd145, [%r68+8];
	sub.f64 	%fd146, %fd3, %fd145;
	fma.rn.f64 	%fd147, %fd141, %fd141, %fd144;
	fma.rn.f64 	%fd148, %fd146, %fd146, %fd147;
	sqrt.rn.f64 	%fd149, %fd148;
	div.rn.f64 	%fd150, %fd149, %fd4;
	cvt.rzi.s32.f64 	%r161, %fd150;
	shl.b32 	%r162, %r161, 2;
	add.s32 	%r163, %r2, %r162;
	atom.shared.add.u32 	%r164, [%r163], 1;
$L__BB2_49:
	add.s32 	%r193, %r193, 2;
$L__BB2_50:
	and.b32  	%r165, %r46, 1;
	setp.eq.b32 	%p31, %r165, 1;
	not.pred 	%p32, %p31;
	@%p32 bra 	$L__BB2_53;
	add.s32 	%r166, %r193, %r4;
	cvt.s64.s32 	%rd33, %r166;
	setp.le.s64 	%p33, %rd11, %rd33;
	@%p33 bra 	$L__BB2_53;
	shl.b32 	%r167, %r193, 3;
	mov.u32 	%r168, shmem;
	add.s32 	%r169, %r168, %r167;
	ld.shared.f64 	%fd151, [%r169];
	sub.f64 	%fd152, %fd1, %fd151;
	add.s32 	%r170, %r169, %r12;
	ld.shared.f64 	%fd153, [%r170];
	sub.f64 	%fd154, %fd2, %fd153;
	mul.f64 	%fd155, %fd154, %fd154;
	add.s32 	%r171, %r170, %r12;
	ld.shared.f64 	%fd156, [%r171];
	sub.f64 	%fd157, %fd3, %fd156;
	fma.rn.f64 	%fd158, %fd152, %fd152, %fd155;
	fma.rn.f64 	%fd159, %fd157, %fd157, %fd158;
	sqrt.rn.f64 	%fd160, %fd159;
	div.rn.f64 	%fd161, %fd160, %fd4;
	cvt.rzi.s32.f64 	%r172, %fd161;
	shl.b32 	%r173, %r172, 2;
	add.s32 	%r174, %r2, %r173;
	atom.shared.add.u32 	%r175, [%r174], 1;
$L__BB2_53:
	setp.ge.s32 	%p34, %r194, %r73;
	bar.sync 	0;
	@%p34 bra 	$L__BB2_56;
	cvta.to.global.u64 	%rd9, %rd10;
$L__BB2_55:
	mul.wide.s32 	%rd34, %r194, 8;
	add.s64 	%rd35, %rd9, %rd34;
	shl.b32 	%r176, %r194, 2;
	add.s32 	%r177, %r2, %r176;
	ld.shared.s32 	%rd36, [%r177];
	atom.global.add.u64 	%rd37, [%rd35], %rd36;
	add.s32 	%r194, %r194, %r1;
	setp.lt.s32 	%p35, %r194, %r73;
	@%p35 bra 	$L__BB2_55;
$L__BB2_56:
	ret;

}


// ===== COMPILED SASS (sm_100) =====

	.target	sm_100

	.elftype	@"ET_EXEC"


//--------------------- .note.nv.tkinfo           --------------------------
	.section	.note.nv.tkinfo,"",@"SHT_NOTE"
	.sectionflags	@"SHF_NOTE_NV_TKINFO"
	.tkinfo
        /*0018*/ 	.word	0x00000002
        /*0030*/ 	.string	""
        /*0030*/ 	.string	"ptxas"
        /*0030*/ 	.string	"Cuda compilation tools, release 13.0, V13.0.88"
        /*0030*/ 	.string	"Build cuda_13.0.r13.0/compiler.36424714_0"
        /*0030*/ 	.string	"-arch sm_100 -m 64 "



//--------------------- .note.nv.cuinfo           --------------------------
	.section	.note.nv.cuinfo,"",@"SHT_NOTE"
	.sectionflags	@"SHF_NOTE_NV_CUINFO"
        /*0018*/ 	.short	0x0002
        /*001a*/ 	.short	0x0064
        /*001c*/ 	.short	0x0082
	.zero		2


//--------------------- .nv.info                  --------------------------
	.section	.nv.info,"",@"SHT_CUDA_INFO"
	.align	4


	//----- nvinfo : EIATTR_REGCOUNT
	.align		4
        /*0000*/ 	.byte	0x04, 0x2f
        /*0002*/ 	.short	(.L_1 - .L_0)
	.align		4
.L_0:
        /*0004*/ 	.word	index@(_Z10PDH_kernelPyPdS0_S0_xd)
        /*0008*/ 	.word	0x00000020


	//----- nvinfo : EIATTR_FRAME_SIZE
	.align		4
.L_1:
        /*000c*/ 	.byte	0x04, 0x11
        /*000e*/ 	.short	(.L_3 - .L_2)
	.align		4
.L_2:
        /*0010*/ 	.word	index@($__internal_5_$__cuda_sm20_dsqrt_rn_f64_mediumpath_v1)
        /*0014*/ 	.word	0x00000000


	//----- nvinfo : EIATTR_FRAME_SIZE
	.align		4
.L_3:
        /*0018*/ 	.byte	0x04, 0x11
        /*001a*/ 	.short	(.L_5 - .L_4)
	.align		4
.L_4:
        /*001c*/ 	.word	index@($__internal_4_$__cuda_sm20_div_rn_f64_full)
        /*0020*/ 	.word	0x00000000


	//----- nvinfo : EIATTR_FRAME_SIZE
	.align		4
.L_5:
        /*0024*/ 	.byte	0x04, 0x11
        /*0026*/ 	.short	(.L_7 - .L_6)
	.align		4
.L_6:
        /*0028*/ 	.word	index@(_Z10PDH_kernelPyPdS0_S0_xd)
        /*002c*/ 	.word	0x00000000


	//----- nvinfo : EIATTR_REGCOUNT
	.align		4
.L_7:
        /*0030*/ 	.byte	0x04, 0x2f
        /*0032*/ 	.short	(.L_9 - .L_8)
	.align		4
.L_8:
        /*0034*/ 	.word	index@(_Z11PDH_kernel3PyPdS0_S0_xd)
        /*0038*/ 	.word	0x00000026


	//----- nvinfo : EIATTR_FRAME_SIZE
	.align		4
.L_9:
        /*003c*/ 	.byte	0x04, 0x11
        /*003e*/ 	.short	(.L_11 - .L_10)
	.align		4
.L_10:
        /*0040*/ 	.word	index@($__internal_3_$__cuda_sm20_dsqrt_rn_f64_mediumpath_v1)
        /*0044*/ 	.word	0x00000000


	//----- nvinfo : EIATTR_FRAME_SIZE
	.align		4
.L_11:
        /*0048*/ 	.byte	0x04, 0x11
        /*004a*/ 	.short	(.L_13 - .L_12)
	.align		4
.L_12:
        /*004c*/ 	.word	index@($__internal_2_$__cuda_sm20_div_rn_f64_full)
        /*0050*/ 	.word	0x00000000


	//----- nvinfo : EIATTR_FRAME_SIZE
	.align		4
.L_13:
        /*0054*/ 	.byte	0x04, 0x11
        /*0056*/ 	.short	(.L_15 - .L_14)
	.align		4
.L_14:
        /*0058*/ 	.word	index@(_Z11PDH_kernel3PyPdS0_S0_xd)
        /*005c*/ 	.word	0x00000000


	//----- nvinfo : EIATTR_REGCOUNT
	.align		4
.L_15:
        /*0060*/ 	.byte	0x04, 0x2f
        /*0062*/ 	.short	(.L_17 - .L_16)
	.align		4
.L_16:
        /*0064*/ 	.word	index@(_Z11PDH_kernel4PyPdS0_S0_xdi)
        /*0068*/ 	.word	0x0000002c


	//----- nvinfo : EIATTR_FRAME_SIZE
	.align		4
.L_17:
        /*006c*/ 	.byte	0x04, 0x11
        /*006e*/ 	.short	(.L_19 - .L_18)
	.align		4
.L_18:
        /*0070*/ 	.word	index@($__internal_1_$__cuda_sm20_dsqrt_rn_f64_mediumpath_v1)
        /*0074*/ 	.word	0x00000000


	//----- nvinfo : EIATTR_FRAME_SIZE
	.align		4
.L_19:
        /*0078*/ 	.byte	0x04, 0x11
        /*007a*/ 	.short	(.L_21 - .L_20)
	.align		4
.L_20:
        /*007c*/ 	.word	index@($__internal_0_$__cuda_sm20_div_rn_f64_full)
        /*0080*/ 	.word	0x00000000


	//----- nvinfo : EIATTR_FRAME_SIZE
	.align		4
.L_21:
        /*0084*/ 	.byte	0x04, 0x11
        /*0086*/ 	.short	(.L_23 - .L_22)
	.align		4
.L_22:
        /*0088*/ 	.word	index@(_Z11PDH_kernel4PyPdS0_S0_xdi)
        /*008c*/ 	.word	0x00000000


	//----- nvinfo : EIATTR_MIN_STACK_SIZE
	.align		4
.L_23:
        /*0090*/ 	.byte	0x04, 0x12
        /*0092*/ 	.short	(.L_25 - .L_24)
	.align		4
.L_24:
        /*0094*/ 	.word	index@(_Z11PDH_kernel4PyPdS0_S0_xdi)
        /*0098*/ 	.word	0x00000000


	//----- nvinfo : EIATTR_MIN_STACK_SIZE
	.align		4
.L_25:
        /*009c*/ 	.byte	0x04, 0x12
        /*009e*/ 	.short	(.L_27 - .L_26)
	.align		4
.L_26:
        /*00a0*/ 	.word	index@(_Z11PDH_kernel3PyPdS0_S0_xd)
        /*00a4*/ 	.word	0x00000000


	//----- nvinfo : EIATTR_MIN_STACK_SIZE
	.align		4
.L_27:
        /*00a8*/ 	.byte	0x04, 0x12
        /*00aa*/ 	.short	(.L_29 - .L_28)
	.align		4
.L_28:
        /*00ac*/ 	.word	index@(_Z10PDH_kernelPyPdS0_S0_xd)
        /*00b0*/ 	.word	0x00000000
.L_29:


//--------------------- .nv.compat                --------------------------
	.section	.nv.compat,"",@"SHT_CUDA_COMPAT_INFO"
	.align	4
        /*0000*/ 	.byte	0x02, 0x09, 0x00, 0x00, 0x02, 0x02, 0x01, 0x00, 0x02, 0x05, 0x05, 0x00, 0x03, 0x07, 0x01, 0x01
        /*0010*/ 	.byte	0x02, 0x03, 0x00, 0x00, 0x02, 0x06, 0x01, 0x00, 0x04, 0x0b, 0x08, 0x00, 0x01, 0x00, 0x00, 0x00
        /*0020*/ 	.byte	0x00, 0x00, 0x00, 0x00


//--------------------- .nv.info._Z11PDH_kernel4PyPdS0_S0_xdi --------------------------
	.section	.nv.info._Z11PDH_kernel4PyPdS0_S0_xdi,"",@"SHT_CUDA_INFO"
	.sectionflags	@""
	.align	4


	//----- nvinfo : EIATTR_CUDA_API_VERSION
	.align		4
        /*0000*/ 	.byte	0x04, 0x37
        /*0002*/ 	.short	(.L_31 - .L_30)
.L_30:
        /*0004*/ 	.word	0x00000082


	//----- nvinfo : EIATTR_KPARAM_INFO
	.align		4
.L_31:
        /*0008*/ 	.byte	0x04, 0x17
        /*000a*/ 	.short	(.L_33 - .L_32)
.L_32:
        /*000c*/ 	.word	0x00000000
        /*0010*/ 	.short	0x0006
        /*0012*/ 	.short	0x0030
        /*0014*/ 	.byte	0x00, 0xf0, 0x11, 0x00


	//----- nvinfo : EIATTR_KPARAM_INFO
	.align		4
.L_33:
        /*0018*/ 	.byte	0x04, 0x17
        /*001a*/ 	.short	(.L_35 - .L_34)
.L_34:
        /*001c*/ 	.word	0x00000000
        /*0020*/ 	.short	0x0005
        /*0022*/ 	.short	0x0028
        /*0024*/ 	.byte	0x00, 0xf0, 0x21, 0x00


	//----- nvinfo : EIATTR_KPARAM_INFO
	.align		4
.L_35:
        /*0028*/ 	.byte	0x04, 0x17
        /*002a*/ 	.short	(.L_37 - .L_36)
.L_36:
        /*002c*/ 	.word	0x00000000
        /*0030*/ 	.short	0x0004
        /*0032*/ 	.short	0x0020
        /*0034*/ 	.byte	0x00, 0xf0, 0x21, 0x00


	//----- nvinfo : EIATTR_KPARAM_INFO
	.align		4
.L_37:
        /*0038*/ 	.byte	0x04, 0x17
        /*003a*/ 	.short	(.L_39 - .L_38)
.L_38:
        /*003c*/ 	.word	0x00000000
        /*0040*/ 	.short	0x0003
        /*0042*/ 	.short	0x0018
        /*0044*/ 	.byte	0x00, 0xf5, 0x21, 0x00


	//----- nvinfo : EIATTR_KPARAM_INFO
	.align		4
.L_39:
        /*0048*/ 	.byte	0x04, 0x17
        /*004a*/ 	.short	(.L_41 - .L_40)
.L_40:
        /*004c*/ 	.word	0x00000000
        /*0050*/ 	.short	0x0002
        /*0052*/ 	.short	0x0010
        /*0054*/ 	.byte	0x00, 0xf5, 0x21, 0x00


	//----- nvinfo : EIATTR_KPARAM_INFO
	.align		4
.L_41:
        /*0058*/ 	.byte	0x04, 0x17
        /*005a*/ 	.short	(.L_43 - .L_42)
.L_42:
        /*005c*/ 	.word	0x00000000
        /*0060*/ 	.short	0x0001
        /*0062*/ 	.short	0x0008
        /*0064*/ 	.byte	0x00, 0xf5, 0x21, 0x00


	//----- nvinfo : EIATTR_KPARAM_INFO
	.align		4
.L_43:
        /*0068*/ 	.byte	0x04, 0x17
        /*006a*/ 	.short	(.L_45 - .L_44)
.L_44:
        /*006c*/ 	.word	0x00000000
        /*0070*/ 	.short	0x0000
        /*0072*/ 	.short	0x0000
        /*0074*/ 	.byte	0x00, 0xf5, 0x21, 0x00


	//----- nvinfo : EIATTR_SPARSE_MMA_MASK
	.align		4
.L_45:
        /*0078*/ 	.byte	0x03, 0x50
        /*007a*/ 	.short	0x0000


	//----- nvinfo : EIATTR_MAXREG_COUNT
	.align		4
        /*007c*/ 	.byte	0x03, 0x1b
        /*007e*/ 	.short	0x00ff


	//----- nvinfo : EIATTR_NUM_BARRIERS
	.align		4
        /*0080*/ 	.byte	0x02, 0x4c
        /*0082*/ 	.byte	0x01
	.zero		1


	//----- nvinfo : EIATTR_MERCURY_ISA_VERSION
	.align		4
        /*0084*/ 	.byte	0x03, 0x5f
        /*0086*/ 	.short	0x0101


	//----- nvinfo : EIATTR_VRC_CTA_INIT_COUNT
	.align		4
        /*0088*/ 	.byte	0x02, 0x4a
	.zero		1
	.zero		1


	//----- nvinfo : EIATTR_EXIT_INSTR_OFFSETS
	.align		4
        /*008c*/ 	.byte	0x04, 0x1c
        /*008e*/ 	.short	(.L_47 - .L_46)


	//   ....[0]....
.L_46:
        /*0090*/ 	.word	0x000044f0


	//   ....[1]....
        /*0094*/ 	.word	0x00004590


	//----- nvinfo : EIATTR_CRS_STACK_SIZE
	.align		4
.L_47:
        /*0098*/ 	.byte	0x04, 0x1e
        /*009a*/ 	.short	(.L_49 - .L_48)
.L_48:
        /*009c*/ 	.word	0x00000000


	//----- nvinfo : EIATTR_CBANK_PARAM_SIZE
	.align		4
.L_49:
        /*00a0*/ 	.byte	0x03, 0x19
        /*00a2*/ 	.short	0x0034


	//----- nvinfo : EIATTR_PARAM_CBANK
	.align		4
        /*00a4*/ 	.byte	0x04, 0x0a
        /*00a6*/ 	.short	(.L_51 - .L_50)
	.align		4
.L_50:
        /*00a8*/ 	.word	index@(.nv.constant0._Z11PDH_kernel4PyPdS0_S0_xdi)
        /*00ac*/ 	.short	0x0380
        /*00ae*/ 	.short	0x0034


	//----- nvinfo : EIATTR_SW_WAR
	.align		4
.L_51:
        /*00b0*/ 	.byte	0x04, 0x36
        /*00b2*/ 	.short	(.L_53 - .L_52)
.L_52:
        /*00b4*/ 	.word	0x00000008
.L_53:


//--------------------- .nv.info._Z11PDH_kernel3PyPdS0_S0_xd --------------------------
	.section	.nv.info._Z11PDH_kernel3PyPdS0_S0_xd,"",@"SHT_CUDA_INFO"
	.sectionflags	@""
	.align	4


	//----- nvinfo : EIATTR_CUDA_API_VERSION
	.align		4
        /*0000*/ 	.byte	0x04, 0x37
        /*0002*/ 	.short	(.L_55 - .L_54)
.L_54:
        /*0004*/ 	.word	0x00000082


	//----- nvinfo : EIATTR_KPARAM_INFO
	.align		4
.L_55:
        /*0008*/ 	.byte	0x04, 0x17
        /*000a*/ 	.short	(.L_57 - .L_56)
.L_56:
        /*000c*/ 	.word	0x00000000
        /*0010*/ 	.short	0x0005
        /*0012*/ 	.short	0x0028
        /*0014*/ 	.byte	0x00, 0xf0, 0x21, 0x00


	//----- nvinfo : EIATTR_KPARAM_INFO
	.align		4
.L_57:
        /*0018*/ 	.byte	0x04, 0x17
        /*001a*/ 	.short	(.L_59 - .L_58)
.L_58:
        /*001c*/ 	.word	0x00000000
        /*0020*/ 	.short	0x0004
        /*0022*/ 	.short	0x0020
        /*0024*/ 	.byte	0x00, 0xf0, 0x21, 0x00


	//----- nvinfo : EIATTR_KPARAM_INFO
	.align		4
.L_59:
        /*0028*/ 	.byte	0x04, 0x17
        /*002a*/ 	.short	(.L_61 - .L_60)
.L_60:
        /*002c*/ 	.word	0x00000000
        /*0030*/ 	.short	0x0003
        /*0032*/ 	.short	0x0018
        /*0034*/ 	.byte	0x00, 0xf5, 0x21, 0x00


	//----- nvinfo : EIATTR_KPARAM_INFO
	.align		4
.L_61:
        /*0038*/ 	.byte	0x04, 0x17
        /*003a*/ 	.short	(.L_63 - .L_62)
.L_62:
        /*003c*/ 	.word	0x00000000
        /*0040*/ 	.short	0x0002
        /*0042*/ 	.short	0x0010
        /*0044*/ 	.byte	0x00, 0xf5, 0x21, 0x00


	//----- nvinfo : EIATTR_KPARAM_INFO
	.align		4
.L_63:
        /*0048*/ 	.byte	0x04, 0x17
        /*004a*/ 	.short	(.L_65 - .L_64)
.L_64:
        /*004c*/ 	.word	0x00000000
        /*0050*/ 	.short	0x0001
        /*0052*/ 	.short	0x0008
        /*0054*/ 	.byte	0x00, 0xf5, 0x21, 0x00


	//----- nvinfo : EIATTR_KPARAM_INFO
	.align		4
.L_65:
        /*0058*/ 	.byte	0x04, 0x17
        /*005a*/ 	.short	(.L_67 - .L_66)
.L_66:
        /*005c*/ 	.word	0x00000000
        /*0060*/ 	.short	0x0000
        /*0062*/ 	.short	0x0000
        /*0064*/ 	.byte	0x00, 0xf5, 0x21, 0x00


	//----- nvinfo : EIATTR_SPARSE_MMA_MASK
	.align		4
.L_67:
        /*0068*/ 	.byte	0x03, 0x50
        /*006a*/ 	.short	0x0000


	//----- nvinfo : EIATTR_MAXREG_COUNT
	.align		4
        /*006c*/ 	.byte	0x03, 0x1b
        /*006e*/ 	.short	0x00ff


	//----- nvinfo : EIATTR_NUM_BARRIERS
	.align		4
        /*0070*/ 	.byte	0x02, 0x4c
        /*0072*/ 	.byte	0x01
	.zero		1


	//----- nvinfo : EIATTR_MERCURY_ISA_VERSION
	.align		4
        /*0074*/ 	.byte	0x03, 0x5f
        /*0076*/ 	.short	0x0101


	//----- nvinfo : EIATTR_VRC_CTA_INIT_COUNT
	.align		4
        /*0078*/ 	.byte	0x02, 0x4a
	.zero		1
	.zero		1


	//----- nvinfo : EIATTR_EXIT_INSTR_OFFSETS
	.align		4
        /*007c*/ 	.byte	0x04, 0x1c
        /*007e*/ 	.short	(.L_69 - .L_68)


	//   ....[0]....
.L_68:
        /*0080*/ 	.word	0x000000a0


	//   ....[1]....
        /*0084*/ 	.word	0x00002350


	//   ....[2]....
        /*0088*/ 	.word	0x00003660


	//   ....[3]....
        /*008c*/ 	.word	0x00004040


	//   ....[4]....
        /*0090*/ 	.word	0x000040a0


	//   ....[5]....
        /*0094*/ 	.word	0x00004540


	//----- nvinfo : EIATTR_CRS_STACK_SIZE
	.align		4
.L_69:
        /*0098*/ 	.byte	0x04, 0x1e
        /*009a*/ 	.short	(.L_71 - .L_70)
.L_70:
        /*009c*/ 	.word	0x00000000


	//----- nvinfo : EIATTR_CBANK_PARAM_SIZE
	.align		4
.L_71:
        /*00a0*/ 	.byte	0x03, 0x19
        /*00a2*/ 	.short	0x0030


	//----- nvinfo : EIATTR_PARAM_CBANK
	.align		4
        /*00a4*/ 	.byte	0x04, 0x0a
        /*00a6*/ 	.short	(.L_73 - .L_72)
	.align		4
.L_72:
        /*00a8*/ 	.word	index@(.nv.constant0._Z11PDH_kernel3PyPdS0_S0_xd)
        /*00ac*/ 	.short	0x0380
        /*00ae*/ 	.short	0x0030


	//----- nvinfo : EIATTR_SW_WAR
	.align		4
.L_73:
        /*00b0*/ 	.byte	0x04, 0x36
        /*00b2*/ 	.short	(.L_75 - .L_74)
.L_74:
        /*00b4*/ 	.word	0x00000008
.L_75:


//--------------------- .nv.info._Z10PDH_kernelPyPdS0_S0_xd --------------------------
	.section	.nv.info._Z10PDH_kernelPyPdS0_S0_xd,"",@"SHT_CUDA_INFO"
	.sectionflags	@""
	.align	4


	//----- nvinfo : EIATTR_CUDA_API_VERSION
	.align		4
        /*0000*/ 	.byte	0x04, 0x37
        /*0002*/ 	.short	(.L_77 - .L_76)
.L_76:
        /*0004*/ 	.word	0x00000082


	//----- nvinfo : EIATTR_KPARAM_INFO
	.align		4
.L_77:
        /*0008*/ 	.byte	0x04, 0x17
        /*000a*/ 	.short	(.L_79 - .L_78)
.L_78:
        /*000c*/ 	.word	0x00000000
        /*0010*/ 	.short	0x0005
        /*0012*/ 	.short	0x0028
        /*0014*/ 	.byte	0x00, 0xf0, 0x21, 0x00


	//----- nvinfo : EIATTR_KPARAM_INFO
	.align		4
.L_79:
        /*0018*/ 	.byte	0x04, 0x17
        /*001a*/ 	.short	(.L_81 - .L_80)
.L_80:
        /*001c*/ 	.word	0x00000000
        /*0020*/ 	.short	0x0004
        /*0022*/ 	.short	0x0020
        /*0024*/ 	.byte	0x00, 0xf0, 0x21, 0x00


	//----- nvinfo : EIATTR_KPARAM_INFO
	.align		4
.L_81:
        /*0028*/ 	.byte	0x04, 0x17
        /*002a*/ 	.short	(.L_83 - .L_82)
.L_82:
        /*002c*/ 	.word	0x00000000
        /*0030*/ 	.short	0x0003
        /*0032*/ 	.short	0x0018
        /*0034*/ 	.byte	0x00, 0xf5, 0x21, 0x00


	//----- nvinfo : EIATTR_KPARAM_INFO
	.align		4
.L_83:
        /*0038*/ 	.byte	0x04, 0x17
        /*003a*/ 	.short	(.L_85 - .L_84)
.L_84:
        /*003c*/ 	.word	0x00000000
        /*0040*/ 	.short	0x0002
        /*0042*/ 	.short	0x0010
        /*0044*/ 	.byte	0x00, 0xf5, 0x21, 0x00


	//----- nvinfo : EIATTR_KPARAM_INFO
	.align		4
.L_85:
        /*0048*/ 	.byte	0x04, 0x17
        /*004a*/ 	.short	(.L_87 - .L_86)
.L_86:
        /*004c*/ 	.word	0x00000000
        /*0050*/ 	.short	0x0001
        /*0052*/ 	.short	0x0008
        /*0054*/ 	.byte	0x00, 0xf5, 0x21, 0x00


	//----- nvinfo : EIATTR_KPARAM_INFO
	.align		4
.L_87:
        /*0058*/ 	.byte	0x04, 0x17
        /*005a*/ 	.short	(.L_89 - .L_88)
.L_88:
        /*005c*/ 	.word	0x00000000
        /*0060*/ 	.short	0x0000
        /*0062*/ 	.short	0x0000
        /*0064*/ 	.byte	0x00, 0xf5, 0x21, 0x00


	//----- nvinfo : EIATTR_SPARSE_MMA_MASK
	.align		4
.L_89:
        /*0068*/ 	.byte	0x03, 0x50
        /*006a*/ 	.short	0x0000


	//----- nvinfo : EIATTR_MAXREG_COUNT
	.align		4
        /*006c*/ 	.byte	0x03, 0x1b
        /*006e*/ 	.short	0x00ff


	//----- nvinfo : EIATTR_MERCURY_ISA_VERSION
	.align		4
        /*0070*/ 	.byte	0x03, 0x5f
        /*0072*/ 	.short	0x0101


	//----- nvinfo : EIATTR_VRC_CTA_INIT_COUNT
	.align		4
        /*0074*/ 	.byte	0x02, 0x4a
	.zero		1
	.zero		1


	//----- nvinfo : EIATTR_EXIT_INSTR_OFFSETS
	.align		4
        /*0078*/ 	.byte	0x04, 0x1c
        /*007a*/ 	.short	(.L_91 - .L_90)


	//   ....[0]....
.L_90:
        /*007c*/ 	.word	0x00000090


	//   ....[1]....
        /*0080*/ 	.word	0x000000e0


	//   ....[2]....
        /*0084*/ 	.word	0x000006c0


	//----- nvinfo : EIATTR_CRS_STACK_SIZE
	.align		4
.L_91:
        /*0088*/ 	.byte	0x04, 0x1e
        /*008a*/ 	.short	(.L_93 - .L_92)
.L_92:
        /*008c*/ 	.word	0x00000000


	//----- nvinfo : EIATTR_CBANK_PARAM_SIZE
	.align		4
.L_93:
        /*0090*/ 	.byte	0x03, 0x19
        /*0092*/ 	.short	0x0030


	//----- nvinfo : EIATTR_PARAM_CBANK
	.align		4
        /*0094*/ 	.byte	0x04, 0x0a
        /*0096*/ 	.short	(.L_95 - .L_94)
	.align		4
.L_94:
        /*0098*/ 	.word	index@(.nv.constant0._Z10PDH_kernelPyPdS0_S0_xd)
        /*009c*/ 	.short	0x0380
        /*009e*/ 	.short	0x0030


	//----- nvinfo : EIATTR_SW_WAR
	.align		4
.L_95:
        /*00a0*/ 	.byte	0x04, 0x36
        /*00a2*/ 	.short	(.L_97 - .L_96)
.L_96:
        /*00a4*/ 	.word	0x00000008
.L_97:


//--------------------- .nv.callgraph             --------------------------
	.section	.nv.callgraph,"",@"SHT_CUDA_CALLGRAPH"
	.align	4
	.sectionentsize	8
	.align		4
        /*0000*/ 	.word	0x00000000
	.align		4
        /*0004*/ 	.word	0xffffffff
	.align		4
        /*0008*/ 	.word	0x00000000
	.align		4
        /*000c*/ 	.word	0xfffffffe
	.align		4
        /*0010*/ 	.word	0x00000000
	.align		4
        /*0014*/ 	.word	0xfffffffd
	.align		4
        /*0018*/ 	.word	0x00000000
	.align		4
        /*001c*/ 	.word	0xfffffffc


//--------------------- .text._Z11PDH_kernel4PyPdS0_S0_xdi --------------------------
	.section	.text._Z11PDH_kernel4PyPdS0_S0_xdi,"ax",@progbits
	.align	128
        .global         _Z11PDH_kernel4PyPdS0_S0_xdi
        .type           _Z11PDH_kernel4PyPdS0_S0_xdi,@function
        .size           _Z11PDH_kernel4PyPdS0_S0_xdi,(.L_x_216 - _Z11PDH_kernel4PyPdS0_S0_xdi)
        .other          _Z11PDH_kernel4PyPdS0_S0_xdi,@"STO_CUDA_ENTRY STV_DEFAULT"
_Z11PDH_kernel4PyPdS0_S0_xdi:
.text._Z11PDH_kernel4PyPdS0_S0_xdi:
[----:B------:R-:W-:Y:S01]  /*0000*/  LDC R1, c[0x0][0x37c] ;  /* 0x0000df00ff017b82 */ /* 0x000fe20000000800 */
[----:B------:R-:W0:Y:S01]  /*0010*/  S2R R11, SR_TID.X ;  /* 0x00000000000b7919 */ /* 0x000e220000002100 */
[----:B------:R-:W0:Y:S06]  /*0020*/  LDCU UR6, c[0x0][0x3b0] ;  /* 0x00007600ff0677ac */ /* 0x000e2c0008000800 */
[----:B------:R-:W1:Y:S01]  /*0030*/  S2UR UR5, SR_CgaCtaId ;  /* 0x00000000000579c3 */ /* 0x000e620000008800 */
[----:B------:R-:W-:Y:S01]  /*0040*/  BSSY.RECONVERGENT B0, `(.L_x_0) ;  /* 0x000000e000007945 */ /* 0x000fe20003800200 */
[----:B------:R-:W2:Y:S01]  /*0050*/  LDCU UR12, c[0x0][0x360] ;  /* 0x00006c00ff0c77ac */ /* 0x000ea20008000800 */
[----:B------:R-:W-:-:S05]  /*0060*/  UMOV UR4, 0x400 ;  /* 0x0000040000047882 */ /* 0x000fca0000000000 */
[----:B------:R-:W3:Y:S01]  /*0070*/  S2UR UR13, SR_CTAID.X ;  /* 0x00000000000d79c3 */ /* 0x000ee20000002500 */
[----:B-1----:R-:W-:-:S04]  /*0080*/  ULEA UR4, UR5, UR4, 0x18 ;  /* 0x0000000405047291 */ /* 0x002fc8000f8ec0ff */
[----:B--2---:R-:W-:Y:S01]  /*0090*/  UIMAD UR14, UR12, 0x18, UR4 ;  /* 0x000000180c0e78a4 */ /* 0x004fe2000f8e0204 */
[----:B0-----:R-:W-:-:S13]  /*00a0*/  ISETP.GE.AND P0, PT, R11, UR6, PT ;  /* 0x000000060b007c0c */ /* 0x001fda000bf06270 */
[----:B---3--:R-:W-:Y:S05]  /*00b0*/  @P0 BRA `(.L_x_1) ;  /* 0x0000000000180947 */ /* 0x008fea0003800000 */
[----:B------:R-:W-:-:S07]  /*00c0*/  IMAD.MOV.U32 R0, RZ, RZ, R11 ;  /* 0x000000ffff007224 */ /* 0x000fce00078e000b */
.L_x_2:
[C---:B------:R-:W-:Y:S01]  /*00d0*/  LEA R2, R0.reuse, UR14, 0x2 ;  /* 0x0000000e00027c11 */ /* 0x040fe2000f8e10ff */
[----:B------:R-:W-:-:S04]  /*00e0*/  VIADD R0, R0, UR12 ;  /* 0x0000000c00007c36 */ /* 0x000fc80008000000 */
[----:B------:R0:W-:Y:S01]  /*00f0*/  STS [R2], RZ ;  /* 0x000000ff02007388 */ /* 0x0001e20000000800 */
[----:B------:R-:W-:-:S13]  /*0100*/  ISETP.GE.AND P0, PT, R0, UR6, PT ;  /* 0x0000000600007c0c */ /* 0x000fda000bf06270 */
[----:B0-----:R-:W-:Y:S05]  /*0110*/  @!P0 BRA `(.L_x_2) ;  /* 0xfffffffc00ec8947 */ /* 0x001fea000383ffff */
.L_x_1:
[----:B------:R-:W-:Y:S05]  /*0120*/  BSYNC.RECONVERGENT B0 ;  /* 0x0000000000007941 */ /* 0x000fea0003800200 */
.L_x_0:
[----:B------:R-:W0:Y:S01]  /*0130*/  LDCU.64 UR6, c[0x0][0x3a0] ;  /* 0x00007400ff0677ac */ /* 0x000e220008000a00 */
[----:B------:R-:W-:Y:S01]  /*0140*/  UIMAD UR15, UR12, UR13, URZ ;  /* 0x0000000d0c0f72a4 */ /* 0x000fe2000f8e02ff */
[----:B------:R-:W1:Y:S05]  /*0150*/  LDCU.64 UR8, c[0x0][0x358] ;  /* 0x00006b00ff0877ac */ /* 0x000e6a0008000a00 */
[----:B------:R-:W-:Y:S01]  /*0160*/  VIADD R0, R11, UR15 ;  /* 0x0000000f0b007c36 */ /* 0x000fe20008000000 */
[----:B------:R-:W2:Y:S04]  /*0170*/  LDCU UR23, c[0x0][0x3ac] ;  /* 0x00007580ff1777ac */ /* 0x000ea80008000800 */
[----:B------:R-:W-:Y:S01]  /*0180*/  SHF.R.S32.HI R3, RZ, 0x1f, R0 ;  /* 0x0000001fff037819 */ /* 0x000fe20000011400 */
[----:B------:R-:W3:Y:S01]  /*0190*/  LDCU.64 UR10, c[0x0][0x3a0] ;  /* 0x00007400ff0a77ac */ /* 0x000ee20008000a00 */
[----:B0-----:R-:W-:-:S04]  /*01a0*/  ISETP.GE.U32.AND P0, PT, R0, UR6, PT ;  /* 0x0000000600007c0c */ /* 0x001fc8000bf06070 */
[----:B------:R-:W-:-:S13]  /*01b0*/  ISETP.GE.AND.EX P0, PT, R3, UR7, PT, P0 ;  /* 0x0000000703007c0c */ /* 0x000fda000bf06300 */
[----:B-123--:R-:W-:Y:S05]  /*01c0*/  @P0 BRA `(.L_x_3) ;  /* 0x0000004000b80947 */ /* 0x00efea0003800000 */
[----:B------:R-:W0:Y:S01]  /*01d0*/  LDCU.64 UR6, c[0x0][0x388] ;  /* 0x00007100ff0677ac */ /* 0x000e220008000a00 */
[C---:B------:R-:W-:Y:S01]  /*01e0*/  IMAD.SHL.U32 R18, R0.reuse, 0x8, RZ ;  /* 0x0000000800127824 */ /* 0x040fe200078e00ff */
[----:B------:R-:W-:Y:S01]  /*01f0*/  SHF.L.U64.HI R0, R0, 0x3, R3 ;  /* 0x0000000300007819 */ /* 0x000fe20000010203 */
[----:B------:R-:W1:Y:S03]  /*0200*/  LDCU.128 UR16, c[0x0][0x390] ;  /* 0x00007200ff1077ac */ /* 0x000e660008000c00 */
[C---:B0-----:R-:W-:Y:S02]  /*0210*/  IADD3 R22, P0, PT, R18.reuse, UR6, RZ ;  /* 0x0000000612167c10 */ /* 0x041fe4000ff1e0ff */
[C---:B-1----:R-:W-:Y:S02]  /*0220*/  IADD3 R20, P1, PT, R18.reuse, UR16, RZ ;  /* 0x0000001012147c10 */ /* 0x042fe4000ff3e0ff */
[----:B------:R-:W-:-:S02]  /*0230*/  IADD3 R18, P2, PT, R18, UR18, RZ ;  /* 0x0000001212127c10 */ /* 0x000fc4000ff5e0ff */
[C---:B------:R-:W-:Y:S02]  /*0240*/  IADD3.X R23, PT, PT, R0.reuse, UR7, RZ, P0, !PT ;  /* 0x0000000700177c10 */ /* 0x040fe400087fe4ff */
[C---:B------:R-:W-:Y:S02]  /*0250*/  IADD3.X R21, PT, PT, R0.reuse, UR17, RZ, P1, !PT ;  /* 0x0000001100157c10 */ /* 0x040fe40008ffe4ff */
[----:B------:R-:W-:Y:S02]  /*0260*/  IADD3.X R19, PT, PT, R0, UR19, RZ, P2, !PT ;  /* 0x0000001300137c10 */ /* 0x000fe400097fe4ff */
[----:B------:R-:W5:Y:S04]  /*0270*/  LDG.E.64 R22, desc[UR8][R22.64] ;  /* 0x0000000816167981 */ /* 0x000f68000c1e1b00 */
[----:B------:R-:W5:Y:S04]  /*0280*/  LDG.E.64 R20, desc[UR8][R20.64] ;  /* 0x0000000814147981 */ /* 0x000f68000c1e1b00 */
[----:B------:R-:W5:Y:S01]  /*0290*/  LDG.E.64 R18, desc[UR8][R18.64] ;  /* 0x0000000812127981 */ /* 0x000f62000c1e1b00 */
[----:B------:R-:W0:Y:S01]  /*02a0*/  LDC R10, c[0x0][0x370] ;  /* 0x0000dc00ff0a7b82 */ /* 0x000e220000000800 */
[----:B------:R-:W-:Y:S01]  /*02b0*/  UIADD3 UR5, UPT, UPT, UR13, 0x1, URZ ;  /* 0x000000010d057890 */ /* 0x000fe2000fffe0ff */
[----:B------:R-:W-:Y:S01]  /*02c0*/  LEA R7, R11, UR4, 0x3 ;  /* 0x000000040b077c11 */ /* 0x000fe2000f8e18ff */
[----:B------:R-:W-:-:S04]  /*02d0*/  IMAD.U32 R6, RZ, RZ, UR12 ;  /* 0x0000000cff067e24 */ /* 0x000fc8000f8e00ff */
[----:B------:R-:W-:Y:S01]  /*02e0*/  IMAD R6, R6, 0x8, R7 ;  /* 0x0000000806067824 */ /* 0x000fe200078e0207 */
[----:B------:R-:W1:Y:S08]  /*02f0*/  LDC R8, c[0x0][0x3a8] ;  /* 0x0000ea00ff087b82 */ /* 0x000e700000000800 */
[----:B------:R-:W2:Y:S01]  /*0300*/  LDC R9, c[0x0][0x3ac] ;  /* 0x0000eb00ff097b82 */ /* 0x000ea20000000800 */
[----:B0-----:R-:W-:-:S13]  /*0310*/  ISETP.LE.U32.AND P0, PT, R10, UR5, PT ;  /* 0x000000050a007c0c */ /* 0x001fda000bf03070 */
[----:B-1----:R-:W-:Y:S05]  /*0320*/  @P0 BRA `(.L_x_4) ;  /* 0x0000002000480947 */ /* 0x002fea0003800000 */
[----:B------:R-:W-:Y:S02]  /*0330*/  ULOP3.LUT UR6, UR12, 0xfffffffc, URZ, 0xc0, !UPT ;  /* 0xfffffffc0c067892 */ /* 0x000fe4000f8ec0ff */
[----:B------:R-:W-:Y:S01]  /*0340*/  MOV R3, UR12 ;  /* 0x0000000c00037c02 */ /* 0x000fe20008000f00 */
[----:B------:R-:W-:Y:S02]  /*0350*/  IMAD.U32 R0, RZ, RZ, UR12 ;  /* 0x0000000cff007e24 */ /* 0x000fe4000f8e00ff */
[----:B------:R-:W-:Y:S02]  /*0360*/  IMAD.U32 R5, RZ, RZ, UR5 ;  /* 0x00000005ff057e24 */ /* 0x000fe4000f8e00ff */
[----:B------:R-:W-:Y:S01]  /*0370*/  IMAD R4, R3, 0x8, R6 ;  /* 0x0000000803047824 */ /* 0x000fe200078e0206 */
[----:B------:R-:W-:Y:S01]  /*0380*/  LOP3.LUT R3, R0, 0x7fc, RZ, 0xc0, !PT ;  /* 0x000007fc00037812 */ /* 0x000fe200078ec0ff */
[----:B------:R-:W-:-:S07]  /*0390*/  IMAD R2, RZ, RZ, -UR6 ;  /* 0x80000006ff027e24 */ /* 0x000fce000f8e02ff */
.L_x_46:
[----:B------:R-:W-:Y:S05]  /*03a0*/  YIELD ;  /* 0x0000000000007946 */ /* 0x000fea0003800000 */
[----:B0-----:R-:W0:Y:S01]  /*03b0*/  LDCU.64 UR6, c[0x0][0x3a0] ;  /* 0x00007400ff0677ac */ /* 0x001e220008000a00 */
[----:B------:R-:W-:Y:S01]  /*03c0*/  IMAD R0, R5, UR12, RZ ;  /* 0x0000000c05007c24 */ /* 0x000fe2000f8e02ff */
[----:B-1234-:R-:W1:Y:S03]  /*03d0*/  LDC.64 R14, c[0x0][0x390] ;  /* 0x0000e400ff0e7b82 */ /* 0x01ee660000000a00 */
[----:B------:R-:W-:-:S05]  /*03e0*/  IMAD.IADD R26, R11, 0x1, R0 ;  /* 0x000000010b1a7824 */ /* 0x000fca00078e0200 */
[----:B------:R-:W-:Y:S01]  /*03f0*/  SHF.R.S32.HI R27, RZ, 0x1f, R26 ;  /* 0x0000001fff1b7819 */ /* 0x000fe2000001141a */
[----:B------:R-:W3:Y:S01]  /*0400*/  LDC.64 R16, c[0x0][0x398] ;  /* 0x0000e600ff107b82 */ /* 0x000ee20000000a00 */
[----:B0-----:R-:W-:-:S04]  /*0410*/  ISETP.GE.U32.AND P0, PT, R26, UR6, PT ;  /* 0x000000061a007c0c */ /* 0x001fc8000bf06070 */
[----:B------:R-:W-:-:S13]  /*0420*/  ISETP.GE.AND.EX P0, PT, R27, UR7, PT, P0 ;  /* 0x000000071b007c0c */ /* 0x000fda000bf06300 */
[----:B------:R-:W0:Y:S01]  /*0430*/  @!P0 LDC.64 R12, c[0x0][0x388] ;  /* 0x0000e200ff0c8b82 */ /* 0x000e220000000a00 */
[C---:B------:R-:W-:Y:S01]  /*0440*/  @!P0 IMAD.SHL.U32 R25, R26.reuse, 0x8, RZ ;  /* 0x000000081a198824 */ /* 0x040fe200078e00ff */
[----:B------:R-:W-:-:S04]  /*0450*/  @!P0 SHF.L.U64.HI R26, R26, 0x3, R27 ;  /* 0x000000031a1a8819 */ /* 0x000fc8000001021b */
[C---:B0-----:R-:W-:Y:S02]  /*0460*/  @!P0 IADD3 R24, P1, PT, R25.reuse, R12, RZ ;  /* 0x0000000c19188210 */ /* 0x041fe40007f3e0ff */
[C---:B-1----:R-:W-:Y:S02]  /*0470*/  @!P0 IADD3 R12, P2, PT, R25.reuse, R14, RZ ;  /* 0x0000000e190c8210 */ /* 0x042fe40007f5e0ff */
[----:B---3--:R-:W-:Y:S02]  /*0480*/  @!P0 IADD3 R14, P3, PT, R25, R16, RZ ;  /* 0x00000010190e8210 */ /* 0x008fe40007f7e0ff */
[C---:B------:R-:W-:Y:S01]  /*0490*/  @!P0 IADD3.X R25, PT, PT, R26.reuse, R13, RZ, P1, !PT ;  /* 0x0000000d1a198210 */ /* 0x040fe20000ffe4ff */
[C---:B------:R-:W-:Y:S02]  /*04a0*/  @!P0 IMAD.X R13, R26.reuse, 0x1, R15, P2 ;  /* 0x000000011a0d8824 */ /* 0x040fe400010e060f */
[----:B------:R-:W-:Y:S02]  /*04b0*/  @!P0 IMAD.X R15, R26, 0x1, R17, P3 ;  /* 0x000000011a0f8824 */ /* 0x000fe400018e0611 */
[----:B------:R-:W3:Y:S04]  /*04c0*/  @!P0 LDG.E.64 R16, desc[UR8][R24.64] ;  /* 0x0000000818108981 */ /* 0x000ee8000c1e1b00 */
[----:B------:R-:W4:Y:S04]  /*04d0*/  @!P0 LDG.E.64 R12, desc[UR8][R12.64] ;  /* 0x000000080c0c8981 */ /* 0x000f28000c1e1b00 */
[----:B------:R-:W2:Y:S01]  /*04e0*/  @!P0 LDG.E.64 R14, desc[UR8][R14.64] ;  /* 0x000000080e0e8981 */ /* 0x000ea2000c1e1b00 */
[----:B------:R-:W-:Y:S01]  /*04f0*/  IMAD.U32 R26, RZ, RZ, UR12 ;  /* 0x0000000cff1a7e24 */ /* 0x000fe2000f8e00ff */
[----:B------:R-:W-:Y:S05]  /*0500*/  WARPSYNC.ALL ;  /* 0x0000000000007948 */ /* 0x000fea0003800000 */
[----:B------:R-:W-:-:S02]  /*0510*/  VIADD R5, R5, 0x1 ;  /* 0x0000000105057836 */ /* 0x000fc40000000000 */
[----:B------:R-:W-:-:S03]  /*0520*/  IMAD.MOV.U32 R33, RZ, RZ, RZ ;  /* 0x000000ffff217224 */ /* 0x000fc600078e00ff */
[----:B------:R-:W-:Y:S01]  /*0530*/  ISETP.NE.AND P1, PT, R5, R10, PT ;  /* 0x0000000a0500720c */ /* 0x000fe20003f25270 */
[----:B---3--:R0:W-:Y:S04]  /*0540*/  @!P0 STS.64 [R7], R16 ;  /* 0x0000001007008388 */ /* 0x0081e80000000a00 */
[----:B----4-:R0:W-:Y:S04]  /*0550*/  @!P0 STS.64 [R6], R12 ;  /* 0x0000000c06008388 */ /* 0x0101e80000000a00 */
[----:B--2---:R0:W-:Y:S01]  /*0560*/  @!P0 STS.64 [R4], R14 ;  /* 0x0000000e04008388 */ /* 0x0041e20000000a00 */
[----:B------:R-:W-:Y:S01]  /*0570*/  BAR.SYNC.DEFER_BLOCKING 0x0 ;  /* 0x0000000000007b1d */ /* 0x000fe20000010000 */
[----:B------:R-:W-:-:S13]  /*0580*/  ISETP.GE.U32.AND P0, PT, R26, 0x4, PT ;  /* 0x000000041a00780c */ /* 0x000fda0003f06070 */
[----:B0-----:R-:W-:Y:S05]  /*0590*/  @!P0 BRA `(.L_x_5) ;  /* 0x00000010002c8947 */ /* 0x001fea0003800000 */
[----:B------:R-:W0:Y:S01]  /*05a0*/  S2UR UR6, SR_CgaCtaId ;  /* 0x00000000000679c3 */ /* 0x000e220000008800 */
[----:B------:R-:W-:Y:S01]  /*05b0*/  R2UR UR7, R0 ;  /* 0x00000000000772ca */ /* 0x000fe200000e0000 */
[----:B------:R-:W-:Y:S01]  /*05c0*/  UMOV UR5, 0x400 ;  /* 0x0000040000057882 */ /* 0x000fe20000000000 */
[----:B------:R-:W-:Y:S01]  /*05d0*/  IMAD.MOV.U32 R32, RZ, RZ, R0 ;  /* 0x000000ffff207224 */ /* 0x000fe200078e0000 */
[----:B------:R-:W-:Y:S01]  /*05e0*/  MOV R33, R2 ;  /* 0x0000000200217202 */ /* 0x000fe20000000f00 */
[----:B------:R-:W1:Y:S01]  /*05f0*/  LDCU UR18, c[0x0][0x3ac] ;  /* 0x00007580ff1277ac */ /* 0x000e620008000800 */
[----:B------:R-:W2:Y:S08]  /*0600*/  LDCU.64 UR24, c[0x0][0x3a0] ;  /* 0x00007400ff1877ac */ /* 0x000eb00008000a00 */
[----:B------:R-:W-:-:S02]  /*0610*/  UIADD3 UR16, UPT, UPT, UR7, 0x3, URZ ;  /* 0x0000000307107890 */ /* 0x000fc4000fffe0ff */
[----:B------:R-:W-:Y:S02]  /*0620*/  UIADD3 UR17, UPT, UPT, UR7, 0x2, URZ ;  /* 0x0000000207117890 */ /* 0x000fe4000fffe0ff */
[----:B0-----:R-:W-:Y:S02]  /*0630*/  ULEA UR5, UR6, UR5, 0x18 ;  /* 0x0000000506057291 */ /* 0x001fe4000f8ec0ff */
[----:B------:R-:W-:Y:S02]  /*0640*/  UIADD3 UR6, UPT, UPT, UR7, 0x1, URZ ;  /* 0x0000000107067890 */ /* 0x000fe4000fffe0ff */
[----:B-12---:R-:W-:-:S12]  /*0650*/  UIADD3 UR5, UPT, UPT, UR5, 0x18, URZ ;  /* 0x0000001805057890 */ /* 0x006fd8000fffe0ff */
.L_x_26:
[----:B------:R-:W-:Y:S01]  /*0660*/  ISETP.GE.U32.AND P0, PT, R32, UR24, PT ;  /* 0x0000001820007c0c */ /* 0x000fe2000bf06070 */
[----:B------:R-:W-:Y:S01]  /*0670*/  USHF.R.S32.HI UR7, URZ, 0x1f, UR16 ;  /* 0x0000001fff077899 */ /* 0x000fe20008011410 */
[----:B------:R-:W-:Y:S01]  /*0680*/  SHF.R.S32.HI R12, RZ, 0x1f, R32 ;  /* 0x0000001fff0c7819 */ /* 0x000fe20000011420 */
[----:B------:R-:W-:Y:S02]  /*0690*/  USHF.R.S32.HI UR19, URZ, 0x1f, UR17 ;  /* 0x0000001fff137899 */ /* 0x000fe40008011411 */
[----:B------:R-:W-:Y:S01]  /*06a0*/  USHF.R.S32.HI UR20, URZ, 0x1f, UR6 ;  /* 0x0000001fff147899 */ /* 0x000fe20008011406 */
[----:B------:R-:W-:Y:S01]  /*06b0*/  ISETP.GE.AND.EX P0, PT, R12, UR25, PT, P0 ;  /* 0x000000190c007c0c */ /* 0x000fe2000bf06300 */
[----:B------:R-:W-:Y:S02]  /*06c0*/  ULEA UR21, UR12, UR5, 0x3 ;  /* 0x000000050c157291 */ /* 0x000fe4000f8e18ff */
[----:B------:R-:W-:-:S10]  /*06d0*/  ULEA UR22, UR12, UR5, 0x4 ;  /* 0x000000050c167291 */ /* 0x000fd4000f8e20ff */
[----:B0123--:R-:W-:Y:S05]  /*06e0*/  @P0 BRA `(.L_x_6) ;  /* 0x0000000000e40947 */ /* 0x00ffea0003800000 */
[----:B------:R-:W0:Y:S01]  /*06f0*/  LDS.64 R14, [UR21+-0x18] ;  /* 0xffffe815ff0e7984 */ /* 0x000e220008000a00 */
[----:B------:R-:W-:Y:S01]  /*0700*/  IMAD.MOV.U32 R30, RZ, RZ, 0x0 ;  /* 0x00000000ff1e7424 */ /* 0x000fe200078e00ff */
[----:B------:R-:W-:Y:S01]  /*0710*/  BSSY.RECONVERGENT B1, `(.L_x_7) ;  /* 0x000001c000017945 */ /* 0x000fe20003800200 */
[----:B------:R-:W-:Y:S01]  /*0720*/  IMAD.MOV.U32 R31, RZ, RZ, 0x3fd80000 ;  /* 0x3fd80000ff1f7424 */ /* 0x000fe200078e00ff */
[----:B------:R-:W1:Y:S04]  /*0730*/  LDS.64 R12, [UR5+-0x18] ;  /* 0xffffe805ff0c7984 */ /* 0x000e680008000a00 */
[----:B------:R-:W2:Y:S01]  /*0740*/  LDS.64 R16, [UR22+-0x18] ;  /* 0xffffe816ff107984 */ /* 0x000ea20008000a00 */
[----:B0----5:R-:W-:Y:S02]  /*0750*/  DADD R14, R20, -R14 ;  /* 0x00000000140e7229 */ /* 0x021fe4000000080e */
[----:B-1----:R-:W-:-:S06]  /*0760*/  DADD R12, R22, -R12 ;  /* 0x00000000160c7229 */ /* 0x002fcc000000080c */
[----:B------:R-:W-:Y:S02]  /*0770*/  DMUL R14, R14, R14 ;  /* 0x0000000e0e0e7228 */ /* 0x000fe40000000000 */
[----:B--2---:R-:W-:-:S06]  /*0780*/  DADD R16, R18, -R16 ;  /* 0x0000000012107229 */ /* 0x004fcc0000000810 */
[----:B------:R-:W-:-:S08]  /*0790*/  DFMA R14, R12, R12, R14 ;  /* 0x0000000c0c0e722b */ /* 0x000fd0000000000e */
[----:B------:R-:W-:-:S06]  /*07a0*/  DFMA R14, R16, R16, R14 ;  /* 0x00000010100e722b */ /* 0x000fcc000000000e */
[----:B------:R-:W0:Y:S04]  /*07b0*/  MUFU.RSQ64H R27, R15 ;  /* 0x0000000f001b7308 */ /* 0x000e280000001c00 */
[----:B------:R-:W-:-:S05]  /*07c0*/  VIADD R26, R15, 0xfcb00000 ;  /* 0xfcb000000f1a7836 */ /* 0x000fca0000000000 */
[----:B------:R-:W-:Y:S01]  /*07d0*/  ISETP.GE.U32.AND P0, PT, R26, 0x7ca00000, PT ;  /* 0x7ca000001a00780c */ /* 0x000fe20003f06070 */
[----:B0-----:R-:W-:-:S08]  /*07e0*/  DMUL R12, R26, R26 ;  /* 0x0000001a1a0c7228 */ /* 0x001fd00000000000 */
[----:B------:R-:W-:-:S08]  /*07f0*/  DFMA R12, R14, -R12, 1 ;  /* 0x3ff000000e0c742b */ /* 0x000fd0000000080c */
[----:B------:R-:W-:Y:S02]  /*0800*/  DFMA R30, R12, R30, 0.5 ;  /* 0x3fe000000c1e742b */ /* 0x000fe4000000001e */
[----:B------:R-:W-:-:S08]  /*0810*/  DMUL R12, R26, R12 ;  /* 0x0000000c1a0c7228 */ /* 0x000fd00000000000 */
[----:B------:R-:W-:-:S08]  /*0820*/  DFMA R30, R30, R12, R26 ;  /* 0x0000000c1e1e722b */ /* 0x000fd0000000001a */
[----:B------:R-:W-:Y:S02]  /*0830*/  DMUL R24, R14, R30 ;  /* 0x0000001e0e187228 */ /* 0x000fe40000000000 */
[----:B------:R-:W-:Y:S02]  /*0840*/  VIADD R13, R31, 0xfff00000 ;  /* 0xfff000001f0d7836 */ /* 0x000fe40000000000 */
[----:B------:R-:W-:-:S04]  /*0850*/  IMAD.MOV.U32 R12, RZ, RZ, R30 ;  /* 0x000000ffff0c7224 */ /* 0x000fc800078e001e */
[----:B------:R-:W-:-:S08]  /*0860*/  DFMA R16, R24, -R24, R14 ;  /* 0x800000181810722b */ /* 0x000fd0000000000e */
[----:B------:R-:W-:Y:S01]  /*0870*/  DFMA R28, R16, R12, R24 ;  /* 0x0000000c101c722b */ /* 0x000fe20000000018 */
[----:B------:R-:W-:Y:S10]  /*0880*/  @!P0 BRA `(.L_x_8) ;  /* 0x0000000000108947 */ /* 0x000ff40003800000 */
[----:B------:R-:W-:Y:S01]  /*0890*/  MOV R28, R14 ;  /* 0x0000000e001c7202 */ /* 0x000fe20000000f00 */
[----:B------:R-:W-:Y:S01]  /*08a0*/  IMAD.MOV.U32 R12, RZ, RZ, R30 ;  /* 0x000000ffff0c7224 */ /* 0x000fe200078e001e */
[----:B------:R-:W-:-:S07]  /*08b0*/  MOV R14, 0x8d0 ;  /* 0x000008d0000e7802 */ /* 0x000fce0000000f00 */
[----:B------:R-:W-:Y:S05]  /*08c0*/  CALL.REL.NOINC `($__internal_1_$__cuda_sm20_dsqrt_rn_f64_mediumpath_v1) ;  /* 0x00000040009c7944 */ /* 0x000fea0003c00000 */
.L_x_8:
[----:B------:R-:W-:Y:S05]  /*08d0*/  BSYNC.RECONVERGENT B1 ;  /* 0x0000000000017941 */ /* 0x000fea0003800200 */
.L_x_7:
[----:B------:R-:W0:Y:S01]  /*08e0*/  LDC.64 R12, c[0x0][0x3a8] ;  /* 0x0000ea00ff0c7b82 */ /* 0x000e220000000a00 */
[----:B------:R-:W0:Y:S01]  /*08f0*/  MUFU.RCP64H R15, UR18 ;  /* 0x00000012000f7d08 */ /* 0x000e220008001800 */
[----:B------:R-:W-:Y:S01]  /*0900*/  IMAD.MOV.U32 R14, RZ, RZ, 0x1 ;  /* 0x00000001ff0e7424 */ /* 0x000fe200078e00ff */
[----:B------:R-:W-:Y:S01]  /*0910*/  FSETP.GEU.AND P2, PT, |R29|, 6.5827683646048100446e-37, PT ;  /* 0x036000001d00780b */ /* 0x000fe20003f4e200 */
[----:B------:R-:W-:Y:S04]  /*0920*/  BSSY.RECONVERGENT B1, `(.L_x_9) ;  /* 0x0000012000017945 */ /* 0x000fe80003800200 */
[----:B0-----:R-:W-:-:S08]  /*0930*/  DFMA R16, R14, -R12, 1 ;  /* 0x3ff000000e10742b */ /* 0x001fd0000000080c */
[----:B------:R-:W-:-:S08]  /*0940*/  DFMA R16, R16, R16, R16 ;  /* 0x000000101010722b */ /* 0x000fd00000000010 */
[----:B------:R-:W-:-:S08]  /*0950*/  DFMA R16, R14, R16, R14 ;  /* 0x000000100e10722b */ /* 0x000fd0000000000e */
[----:B------:R-:W-:-:S08]  /*0960*/  DFMA R14, R16, -R12, 1 ;  /* 0x3ff00000100e742b */ /* 0x000fd0000000080c */
[----:B------:R-:W-:-:S08]  /*0970*/  DFMA R14, R16, R14, R16 ;  /* 0x0000000e100e722b */ /* 0x000fd00000000010 */
[----:B------:R-:W-:-:S08]  /*0980*/  DMUL R16, R14, R28 ;  /* 0x0000001c0e107228 */ /* 0x000fd00000000000 */
[----:B------:R-:W-:-:S08]  /*0990*/  DFMA R12, R16, -R12, R28 ;  /* 0x8000000c100c722b */ /* 0x000fd0000000001c */
[----:B------:R-:W-:-:S10]  /*09a0*/  DFMA R12, R14, R12, R16 ;  /* 0x0000000c0e0c722b */ /* 0x000fd40000000010 */
[----:B------:R-:W-:-:S05]  /*09b0*/  FFMA R14, RZ, UR18, R13 ;  /* 0x00000012ff0e7c23 */ /* 0x000fca000800000d */
[----:B------:R-:W-:-:S13]  /*09c0*/  FSETP.GT.AND P0, PT, |R14|, 1.469367938527859385e-39, PT ;  /* 0x001000000e00780b */ /* 0x000fda0003f04200 */
[----:B------:R-:W-:Y:S05]  /*09d0*/  @P0 BRA P2, `(.L_x_10) ;  /* 0x0000000000180947 */ /* 0x000fea0001000000 */
[----:B------:R-:W-:Y:S01]  /*09e0*/  IMAD.MOV.U32 R14, RZ, RZ, R28 ;  /* 0x000000ffff0e7224 */ /* 0x000fe200078e001c */
[----:B------:R-:W-:Y:S01]  /*09f0*/  MOV R12, 0xa20 ;  /* 0x00000a20000c7802 */ /* 0x000fe20000000f00 */
[----:B------:R-:W-:-:S07]  /*0a00*/  IMAD.MOV.U32 R15, RZ, RZ, R29 ;  /* 0x000000ffff0f7224 */ /* 0x000fce00078e001d */
[----:B------:R-:W-:Y:S05]  /*0a10*/  CALL.REL.NOINC `($__internal_0_$__cuda_sm20_div_rn_f64_full) ;  /* 0x0000003800e07944 */ /* 0x000fea0003c00000 */
[----:B------:R-:W-:Y:S02]  /*0a20*/  IMAD.MOV.U32 R12, RZ, RZ, R28 ;  /* 0x000000ffff0c7224 */ /* 0x000fe400078e001c */
[----:B------:R-:W-:-:S07]  /*0a30*/  IMAD.MOV.U32 R13, RZ, RZ, R29 ;  /* 0x000000ffff0d7224 */ /* 0x000fce00078e001d */
.L_x_10:
[----:B------:R-:W-:Y:S05]  /*0a40*/  BSYNC.RECONVERGENT B1 ;  /* 0x0000000000017941 */ /* 0x000fea0003800200 */
.L_x_9:
[----:B------:R-:W0:Y:S02]  /*0a50*/  F2I.F64.TRUNC R12, R12 ;  /* 0x0000000c000c7311 */ /* 0x000e24000030d100 */
[----:B0-----:R-:W-:-:S05]  /*0a60*/  LEA R14, R12, UR14, 0x2 ;  /* 0x0000000e0c0e7c11 */ /* 0x001fca000f8e10ff */
[----:B------:R0:W-:Y:S02]  /*0a70*/  ATOMS.POPC.INC.32 RZ, [R14+URZ] ;  /* 0x000000000eff7f8c */ /* 0x0001e4000d8000ff */
.L_x_6:
[----:B------:R-:W-:-:S04]  /*0a80*/  UISETP.GE.U32.AND UP0, UPT, UR6, UR24, UPT ;  /* 0x000000180600728c */ /* 0x000fc8000bf06070 */
[----:B------:R-:W-:-:S09]  /*0a90*/  UISETP.GE.AND.EX UP0, UPT, UR20, UR25, UPT, UP0 ;  /* 0x000000191400728c */ /* 0x000fd2000bf06300 */
[----:B------:R-:W-:Y:S05]  /*0aa0*/  BRA.U UP0, `(.L_x_11) ;  /* 0x0000000100e47547 */ /* 0x000fea000b800000 */
[----:B0-----:R-:W0:Y:S01]  /*0ab0*/  LDS.64 R14, [UR21+-0x10] ;  /* 0xfffff015ff0e7984 */ /* 0x001e220008000a00 */
[----:B------:R-:W-:Y:S01]  /*0ac0*/  MOV R30, 0x0 ;  /* 0x00000000001e7802 */ /* 0x000fe20000000f00 */
[----:B------:R-:W-:Y:S01]  /*0ad0*/  IMAD.MOV.U32 R31, RZ, RZ, 0x3fd80000 ;  /* 0x3fd80000ff1f7424 */ /* 0x000fe200078e00ff */
[----:B------:R-:W-:Y:S01]  /*0ae0*/  BSSY.RECONVERGENT B1, `(.L_x_12) ;  /* 0x000001b000017945 */ /* 0x000fe20003800200 */
        /* <DEDUP_REMOVED lines=22> */
[----:B------:R-:W-:Y:S01]  /*0c50*/  IMAD.MOV.U32 R28, RZ, RZ, R14 ;  /* 0x000000ffff1c7224 */ /* 0x000fe200078e000e */
[----:B------:R-:W-:Y:S01]  /*0c60*/  MOV R14, 0xc90 ;  /* 0x00000c90000e7802 */ /* 0x000fe20000000f00 */
[----:B------:R-:W-:-:S07]  /*0c70*/  IMAD.MOV.U32 R12, RZ, RZ, R30 ;  /* 0x000000ffff0c7224 */ /* 0x000fce00078e001e */
[----:B------:R-:W-:Y:S05]  /*0c80*/  CALL.REL.NOINC `($__internal_1_$__cuda_sm20_dsqrt_rn_f64_mediumpath_v1) ;  /* 0x0000003c00ac7944 */ /* 0x000fea0003c00000 */
.L_x_13:
[----:B------:R-:W-:Y:S05]  /*0c90*/  BSYNC.RECONVERGENT B1 ;  /* 0x0000000000017941 */ /* 0x000fea0003800200 */
.L_x_12:
        /* <DEDUP_REMOVED lines=16> */
[----:B------:R-:W-:Y:S01]  /*0da0*/  MOV R14, R28 ;  /* 0x0000001c000e7202 */ /* 0x000fe20000000f00 */
[----:B------:R-:W-:Y:S01]  /*0db0*/  IMAD.MOV.U32 R15, RZ, RZ, R29 ;  /* 0x000000ffff0f7224 */ /* 0x000fe200078e001d */
[----:B------:R-:W-:-:S07]  /*0dc0*/  MOV R12, 0xde0 ;  /* 0x00000de0000c7802 */ /* 0x000fce0000000f00 */
[----:B------:R-:W-:Y:S05]  /*0dd0*/  CALL.REL.NOINC `($__internal_0_$__cuda_sm20_div_rn_f64_full) ;  /* 0x0000003400f07944 */ /* 0x000fea0003c00000 */
[----:B------:R-:W-:Y:S02]  /*0de0*/  IMAD.MOV.U32 R12, RZ, RZ, R28 ;  /* 0x000000ffff0c7224 */ /* 0x000fe400078e001c */
[----:B------:R-:W-:-:S07]  /*0df0*/  IMAD.MOV.U32 R13, RZ, RZ, R29 ;  /* 0x000000ffff0d7224 */ /* 0x000fce00078e001d */
.L_x_15:
[----:B------:R-:W-:Y:S05]  /*0e00*/  BSYNC.RECONVERGENT B1 ;  /* 0x0000000000017941 */ /* 0x000fea0003800200 */
.L_x_14:
[----:B------:R-:W0:Y:S02]  /*0e10*/  F2I.F64.TRUNC R12, R12 ;  /* 0x0000000c000c7311 */ /* 0x000e24000030d100 */
[----:B0-----:R-:W-:-:S05]  /*0e20*/  LEA R14, R12, UR14, 0x2 ;  /* 0x0000000e0c0e7c11 */ /* 0x001fca000f8e10ff */
[----:B------:R1:W-:Y:S02]  /*0e30*/  ATOMS.POPC.INC.32 RZ, [R14+URZ] ;  /* 0x000000000eff7f8c */ /* 0x0003e4000d8000ff */
.L_x_11:
[----:B------:R-:W-:-:S04]  /*0e40*/  UISETP.GE.U32.AND UP0, UPT, UR17, UR24, UPT ;  /* 0x000000181100728c */ /* 0x000fc8000bf06070 */
[----:B------:R-:W-:-:S09]  /*0e50*/  UISETP.GE.AND.EX UP0, UPT, UR19, UR25, UPT, UP0 ;  /* 0x000000191300728c */ /* 0x000fd2000bf06300 */
[----:B------:R-:W-:Y:S05]  /*0e60*/  BRA.U UP0, `(.L_x_16) ;  /* 0x0000000100e47547 */ /* 0x000fea000b800000 */
[----:B01----:R-:W0:Y:S01]  /*0e70*/  LDS.64 R14, [UR21+-0x8] ;  /* 0xfffff815ff0e7984 */ /* 0x003e220008000a00 */
        /* <DEDUP_REMOVED lines=20> */
[----:B------:R-:W-:Y:S01]  /*0fc0*/  IADD3 R13, PT, PT, R31, -0x100000, RZ ;  /* 0xfff000001f0d7810 */ /* 0x000fe20007ffe0ff */
[----:B------:R-:W-:-:S05]  /*0fd0*/  IMAD.MOV.U32 R12, RZ, RZ, R30 ;  /* 0x000000ffff0c7224 */ /* 0x000fca00078e001e */
[----:B------:R-:W-:-:S08]  /*0fe0*/  DFMA R16, R24, -R24, R14 ;  /* 0x800000181810722b */ /* 0x000fd0000000000e */
[----:B------:R-:W-:Y:S01]  /*0ff0*/  DFMA R28, R16, R12, R24 ;  /* 0x0000000c101c722b */ /* 0x000fe20000000018 */
[----:B------:R-:W-:Y:S10]  /*1000*/  @!P0 BRA `(.L_x_18) ;  /* 0x0000000000108947 */ /* 0x000ff40003800000 */
[----:B------:R-:W-:Y:S01]  /*1010*/  IMAD.MOV.U32 R28, RZ, RZ, R14 ;  /* 0x000000ffff1c7224 */ /* 0x000fe200078e000e */
[----:B------:R-:W-:Y:S01]  /*1020*/  MOV R14, 0x1050 ;  /* 0x00001050000e7802 */ /* 0x000fe20000000f00 */
[----:B------:R-:W-:-:S07]  /*1030*/  IMAD.MOV.U32 R12, RZ, RZ, R30 ;  /* 0x000000ffff0c7224 */ /* 0x000fce00078e001e */
[----:B------:R-:W-:Y:S05]  /*1040*/  CALL.REL.NOINC `($__internal_1_$__cuda_sm20_dsqrt_rn_f64_mediumpath_v1) ;  /* 0x0000003800bc7944 */ /* 0x000fea0003c00000 */
.L_x_18:
[----:B------:R-:W-:Y:S05]  /*1050*/  BSYNC.RECONVERGENT B1 ;  /* 0x0000000000017941 */ /* 0x000fea0003800200 */
.L_x_17:
        /* <DEDUP_REMOVED lines=20> */
[----:B------:R-:W-:Y:S01]  /*11a0*/  MOV R12, R28 ;  /* 0x0000001c000c7202 */ /* 0x000fe20000000f00 */
[----:B------:R-:W-:-:S07]  /*11b0*/  IMAD.MOV.U32 R13, RZ, RZ, R29 ;  /* 0x000000ffff0d7224 */ /* 0x000fce00078e001d */
.L_x_20:
[----:B------:R-:W-:Y:S05]  /*11c0*/  BSYNC.RECONVERGENT B1 ;  /* 0x0000000000017941 */ /* 0x000fea0003800200 */
.L_x_19:
[----:B------:R-:W0:Y:S02]  /*11d0*/  F2I.F64.TRUNC R12, R12 ;  /* 0x0000000c000c7311 */ /* 0x000e24000030d100 */
[----:B0-----:R-:W-:-:S05]  /*11e0*/  LEA R14, R12, UR14, 0x2 ;  /* 0x0000000e0c0e7c11 */ /* 0x001fca000f8e10ff */
[----:B------:R2:W-:Y:S02]  /*11f0*/  ATOMS.POPC.INC.32 RZ, [R14+URZ] ;  /* 0x000000000eff7f8c */ /* 0x0005e4000d8000ff */
.L_x_16:
[----:B------:R-:W-:-:S04]  /*1200*/  UISETP.GE.U32.AND UP0, UPT, UR16, UR24, UPT ;  /* 0x000000181000728c */ /* 0x000fc8000bf06070 */
[----:B------:R-:W-:-:S09]  /*1210*/  UISETP.GE.AND.EX UP0, UPT, UR7, UR25, UPT, UP0 ;  /* 0x000000190700728c */ /* 0x000fd2000bf06300 */
[----:B------:R-:W-:Y:S05]  /*1220*/  BRA.U UP0, `(.L_x_21) ;  /* 0x0000000100e47547 */ /* 0x000fea000b800000 */
[----:B012---:R-:W0:Y:S01]  /*1230*/  LDS.64 R14, [UR21] ;  /* 0x00000015ff0e7984 */ /* 0x007e220008000a00 */
[----:B------:R-:W-:Y:S01]  /*1240*/  IMAD.MOV.U32 R30, RZ, RZ, 0x0 ;  /* 0x00000000ff1e7424 */ /* 0x000fe200078e00ff */
[----:B------:R-:W-:Y:S01]  /*1250*/  BSSY.RECONVERGENT B1, `(.L_x_22) ;  /* 0x000001c000017945 */ /* 0x000fe20003800200 */
[----:B------:R-:W-:Y:S01]  /*1260*/  IMAD.MOV.U32 R31, RZ, RZ, 0x3fd80000 ;  /* 0x3fd80000ff1f7424 */ /* 0x000fe200078e00ff */
[----:B------:R-:W1:Y:S04]  /*1270*/  LDS.64 R12, [UR5] ;  /* 0x00000005ff0c7984 */ /* 0x000e680008000a00 */
[----:B------:R-:W2:Y:S01]  /*1280*/  LDS.64 R16, [UR22] ;  /* 0x00000016ff107984 */ /* 0x000ea20008000a00 */
        /* <DEDUP_REMOVED lines=21> */
[----:B------:R-:W-:Y:S02]  /*13e0*/  MOV R12, R30 ;  /* 0x0000001e000c7202 */ /* 0x000fe40000000f00 */
[----:B------:R-:W-:-:S07]  /*13f0*/  MOV R14, 0x1410 ;  /* 0x00001410000e7802 */ /* 0x000fce0000000f00 */
[----:B------:R-:W-:Y:S05]  /*1400*/  CALL.REL.NOINC `($__internal_1_$__cuda_sm20_dsqrt_rn_f64_mediumpath_v1) ;  /* 0x0000003400cc7944 */ /* 0x000fea0003c00000 */
.L_x_23:
[----:B------:R-:W-:Y:S05]  /*1410*/  BSYNC.RECONVERGENT B1 ;  /* 0x0000000000017941 */ /* 0x000fea0003800200 */
.L_x_22:
        /* <DEDUP_REMOVED lines=22> */
.L_x_25:
[----:B------:R-:W-:Y:S05]  /*1580*/  BSYNC.RECONVERGENT B1 ;  /* 0x0000000000017941 */ /* 0x000fea0003800200 */
.L_x_24:
[----:B------:R-:W0:Y:S02]  /*1590*/  F2I.F64.TRUNC R12, R12 ;  /* 0x0000000c000c7311 */ /* 0x000e24000030d100 */
[----:B0-----:R-:W-:-:S05]  /*15a0*/  LEA R14, R12, UR14, 0x2 ;  /* 0x0000000e0c0e7c11 */ /* 0x001fca000f8e10ff */
[----:B------:R3:W-:Y:S02]  /*15b0*/  ATOMS.POPC.INC.32 RZ, [R14+URZ] ;  /* 0x000000000eff7f8c */ /* 0x0007e4000d8000ff */
.L_x_21:
[----:B------:R-:W-:Y:S01]  /*15c0*/  IADD3 R33, PT, PT, R33, 0x4, RZ ;  /* 0x0000000421217810 */ /* 0x000fe20007ffe0ff */
[----:B------:R-:W-:Y:S01]  /*15d0*/  UIADD3 UR16, UPT, UPT, UR16, 0x4, URZ ;  /* 0x0000000410107890 */ /* 0x000fe2000fffe0ff */
[----:B------:R-:W-:Y:S01]  /*15e0*/  VIADD R32, R32, 0x4 ;  /* 0x0000000420207836 */ /* 0x000fe20000000000 */
[----:B------:R-:W-:Y:S01]  /*15f0*/  UIADD3 UR17, UPT, UPT, UR17, 0x4, URZ ;  /* 0x0000000411117890 */ /* 0x000fe2000fffe0ff */
[----:B------:R-:W-:Y:S01]  /*1600*/  ISETP.NE.AND P0, PT, R33, RZ, PT ;  /* 0x000000ff2100720c */ /* 0x000fe20003f05270 */
[----:B------:R-:W-:Y:S02]  /*1610*/  UIADD3 UR6, UPT, UPT, UR6, 0x4, URZ ;  /* 0x0000000406067890 */ /* 0x000fe4000fffe0ff */
[----:B------:R-:W-:-:S10]  /*1620*/  UIADD3 UR5, UPT, UPT, UR5, 0x20, URZ ;  /* 0x0000002005057890 */ /* 0x000fd4000fffe0ff */
[----:B------:R-:W-:Y:S05]  /*1630*/  @P0 BRA `(.L_x_26) ;  /* 0xfffffff000080947 */ /* 0x000fea000383ffff */
[----:B------:R-:W-:-:S07]  /*1640*/  IMAD.MOV.U32 R33, RZ, RZ, R3 ;  /* 0x000000ffff217224 */ /* 0x000fce00078e0003 */
.L_x_5:
[----:B------:R-:W-:-:S09]  /*1650*/  ULOP3.LUT UP0, UR5, UR12, 0x3, URZ, 0xc0, !UPT ;  /* 0x000000030c057892 */ /* 0x000fd2000f80c0ff */
[----:B------:R-:W-:Y:S05]  /*1660*/  BRA.U !UP0, `(.L_x_27) ;  /* 0x0000000d08707547 */ /* 0x000fea000b800000 */
[----:B------:R-:W-:-:S09]  /*1670*/  UISETP.NE.AND UP0, UPT, UR5, 0x1, UPT ;  /* 0x000000010500788c */ /* 0x000fd2000bf05270 */
[----:B------:R-:W-:Y:S05]  /*1680*/  BRA.U !UP0, `(.L_x_28) ;  /* 0x0000000908347547 */ /* 0x000fea000b800000 */
[----:B------:R-:W4:Y:S01]  /*1690*/  S2UR UR6, SR_CgaCtaId ;  /* 0x00000000000679c3 */ /* 0x000f220000008800 */
[----:B------:R-:W0:Y:S01]  /*16a0*/  LDCU.64 UR16, c[0x0][0x3a0] ;  /* 0x00007400ff1077ac */ /* 0x000e220008000a00 */
[----:B------:R-:W-:Y:S01]  /*16b0*/  IMAD.IADD R32, R0, 0x1, R33 ;  /* 0x0000000100207824 */ /* 0x000fe200078e0221 */
[----:B------:R-:W-:Y:S01]  /*16c0*/  BSSY.RECONVERGENT B1, `(.L_x_29) ;  /* 0x0000046000017945 */ /* 0x000fe20003800200 */
[----:B------:R-:W-:Y:S01]  /*16d0*/  IMAD.U32 R35, RZ, RZ, UR12 ;  /* 0x0000000cff237e24 */ /* 0x000fe2000f8e00ff */
[----:B------:R-:W-:Y:S01]  /*16e0*/  UMOV UR5, 0x400 ;  /* 0x0000040000057882 */ /* 0x000fe20000000000 */
[----:B------:R-:W-:Y:S01]  /*16f0*/  IMAD.U32 R36, RZ, RZ, UR12 ;  /* 0x0000000cff247e24 */ /* 0x000fe2000f8e00ff */
[----:B------:R-:W-:Y:S02]  /*1700*/  SHF.R.S32.HI R12, RZ, 0x1f, R32 ;  /* 0x0000001fff0c7819 */ /* 0x000fe40000011420 */
[----:B0-----:R-:W-:-:S04]  /*1710*/  ISETP.GE.U32.AND P0, PT, R32, UR16, PT ;  /* 0x0000001020007c0c */ /* 0x001fc8000bf06070 */
[----:B------:R-:W-:Y:S01]  /*1720*/  ISETP.GE.AND.EX P0, PT, R12, UR17, PT, P0 ;  /* 0x000000110c007c0c */ /* 0x000fe2000bf06300 */
[----:B----4-:R-:W-:-:S06]  /*1730*/  ULEA UR5, UR6, UR5, 0x18 ;  /* 0x0000000506057291 */ /* 0x010fcc000f8ec0ff */
[----:B------:R-:W-:-:S05]  /*1740*/  LEA R34, R33, UR5, 0x3 ;  /* 0x0000000521227c11 */ /* 0x000fca000f8e18ff */
[----:B------:R-:W-:-:S05]  /*1750*/  IMAD R35, R35, 0x8, R34 ;  /* 0x0000000823237824 */ /* 0x000fca00078e0222 */
[----:B------:R-:W-:Y:S01]  /*1760*/  LEA R36, R36, R35, 0x3 ;  /* 0x0000002324247211 */ /* 0x000fe200078e18ff */
[----:B------:R-:W-:Y:S06]  /*1770*/  @P0 BRA `(.L_x_30) ;  /* 0x0000000000e80947 */ /* 0x000fec0003800000 */
[----:B------:R-:W0:Y:S01]  /*1780*/  LDS.64 R16, [R35] ;  /* 0x0000000023107984 */ /* 0x000e220000000a00 */
[----:B------:R-:W-:Y:S03]  /*1790*/  BSSY.RECONVERGENT B2, `(.L_x_31) ;  /* 0x000001d000027945 */ /* 0x000fe60003800200 */
[----:B------:R-:W4:Y:S04]  /*17a0*/  LDS.64 R12, [R34] ;  /* 0x00000000220c7984 */ /* 0x000f280000000a00 */
[----:B-123--:R-:W1:Y:S01]  /*17b0*/  LDS.64 R14, [R36] ;  /* 0x00000000240e7984 */ /* 0x00ee620000000a00 */
[----:B0----5:R-:W-:Y:S02]  /*17c0*/  DADD R16, R20, -R16 ;  /* 0x0000000014107229 */ /* 0x021fe40000000810 */
[----:B----4-:R-:W-:-:S06]  /*17d0*/  DADD R12, R22, -R12 ;  /* 0x00000000160c7229 */ /* 0x010fcc000000080c */
[----:B------:R-:W-:Y:S02]  /*17e0*/  DMUL R16, R16, R16 ;  /* 0x0000001010107228 */ /* 0x000fe40000000000 */
[----:B-1----:R-:W-:-:S06]  /*17f0*/  DADD R14, R18, -R14 ;  /* 0x00000000120e7229 */ /* 0x002fcc000000080e */
[----:B------:R-:W-:Y:S01]  /*1800*/  DFMA R16, R12, R12, R16 ;  /* 0x0000000c0c10722b */ /* 0x000fe20000000010 */
[----:B------:R-:W-:Y:S02]  /*1810*/  IMAD.MOV.U32 R12, RZ, RZ, 0x0 ;  /* 0x00000000ff0c7424 */ /* 0x000fe400078e00ff */
[----:B------:R-:W-:-:S05]  /*1820*/  IMAD.MOV.U32 R13, RZ, RZ, 0x3fd80000 ;  /* 0x3fd80000ff0d7424 */ /* 0x000fca00078e00ff */
        /* <DEDUP_REMOVED lines=19> */
.L_x_32:
[----:B------:R-:W-:Y:S05]  /*1960*/  BSYNC.RECONVERGENT B2 ;  /* 0x0000000000027941 */ /* 0x000fea0003800200 */
.L_x_31:
[----:B------:R-:W0:Y:S01]  /*1970*/  LDCU UR5, c[0x0][0x3ac] ;  /* 0x00007580ff0577ac */ /* 0x000e220008000800 */
[----:B------:R-:W1:Y:S01]  /*1980*/  LDC.64 R16, c[0x0][0x3a8] ;  /* 0x0000ea00ff107b82 */ /* 0x000e620000000a00 */
[----:B------:R-:W-:Y:S01]  /*1990*/  IMAD.MOV.U32 R14, RZ, RZ, 0x1 ;  /* 0x00000001ff0e7424 */ /* 0x000fe200078e00ff */
[----:B------:R-:W-:Y:S01]  /*19a0*/  FSETP.GEU.AND P2, PT, |R29|, 6.5827683646048100446e-37, PT ;  /* 0x036000001d00780b */ /* 0x000fe20003f4e200 */
[----:B------:R-:W-:Y:S01]  /*19b0*/  BSSY.RECONVERGENT B2, `(.L_x_33) ;  /* 0x0000013000027945 */ /* 0x000fe20003800200 */
[----:B0-----:R-:W1:Y:S03]  /*19c0*/  MUFU.RCP64H R15, UR5 ;  /* 0x00000005000f7d08 */ /* 0x001e660008001800 */
[----:B-1----:R-:W-:-:S08]  /*19d0*/  DFMA R12, R14, -R16, 1 ;  /* 0x3ff000000e0c742b */ /* 0x002fd00000000810 */
        /* <DEDUP_REMOVED lines=16> */
.L_x_34:
[----:B------:R-:W-:Y:S05]  /*1ae0*/  BSYNC.RECONVERGENT B2 ;  /* 0x0000000000027941 */ /* 0x000fea0003800200 */
.L_x_33:
[----:B------:R-:W0:Y:S02]  /*1af0*/  F2I.F64.TRUNC R12, R12 ;  /* 0x0000000c000c7311 */ /* 0x000e24000030d100 */
[----:B0-----:R-:W-:-:S05]  /*1b00*/  LEA R14, R12, UR14, 0x2 ;  /* 0x0000000e0c0e7c11 */ /* 0x001fca000f8e10ff */
[----:B------:R0:W-:Y:S02]  /*1b10*/  ATOMS.POPC.INC.32 RZ, [R14+URZ] ;  /* 0x000000000eff7f8c */ /* 0x0001e4000d8000ff */
.L_x_30:
[----:B------:R-:W-:Y:S05]  /*1b20*/  BSYNC.RECONVERGENT B1 ;  /* 0x0000000000017941 */ /* 0x000fea0003800200 */
.L_x_29:
[----:B------:R-:W4:Y:S01]  /*1b30*/  LDCU.64 UR6, c[0x0][0x3a0] ;  /* 0x00007400ff0677ac */ /* 0x000f220008000a00 */
[----:B------:R-:W-:Y:S01]  /*1b40*/  VIADD R32, R32, 0x1 ;  /* 0x0000000120207836 */ /* 0x000fe20000000000 */
[----:B------:R-:W-:Y:S04]  /*1b50*/  BSSY.RECONVERGENT B1, `(.L_x_35) ;  /* 0x000003f000017945 */ /* 0x000fe80003800200 */
[----:B----4-:R-:W-:Y:S02]  /*1b60*/  ISETP.GE.U32.AND P0, PT, R32, UR6, PT ;  /* 0x0000000620007c0c */ /* 0x010fe4000bf06070 */
[----:B------:R-:W-:-:S04]  /*1b70*/  SHF.R.S32.HI R32, RZ, 0x1f, R32 ;  /* 0x0000001fff207819 */ /* 0x000fc80000011420 */
[----:B------:R-:W-:-:S13]  /*1b80*/  ISETP.GE.AND.EX P0, PT, R32, UR7, PT, P0 ;  /* 0x0000000720007c0c */ /* 0x000fda000bf06300 */
[----:B------:R-:W-:Y:S05]  /*1b90*/  @P0 BRA `(.L_x_36) ;  /* 0x0000000000e80947 */ /* 0x000fea0003800000 */
[----:B0123--:R-:W0:Y:S01]  /*1ba0*/  LDS.64 R14, [R35+0x8] ;  /* 0x00000800230e7984 */ /* 0x00fe220000000a00 */
[----:B------:R-:W-:Y:S03]  /*1bb0*/  BSSY.RECONVERGENT B2, `(.L_x_37) ;  /* 0x000001d000027945 */ /* 0x000fe60003800200 */
[----:B------:R-:W1:Y:S04]  /*1bc0*/  LDS.64 R12, [R34+0x8] ;  /* 0x00000800220c7984 */ /* 0x000e680000000a00 */
[----:B------:R-:W2:Y:S01]  /*1bd0*/  LDS.64 R36, [R36+0x8] ;  /* 0x0000080024247984 */ /* 0x000ea20000000a00 */
[----:B0----5:R-:W-:Y:S02]  /*1be0*/  DADD R14, R20, -R14 ;  /* 0x00000000140e7229 */ /* 0x021fe4000000080e */
[----:B-1----:R-:W-:-:S06]  /*1bf0*/  DADD R12, R22, -R12 ;  /* 0x00000000160c7229 */ /* 0x002fcc000000080c */
[----:B------:R-:W-:Y:S02]  /*1c00*/  DMUL R14, R14, R14 ;  /* 0x0000000e0e0e7228 */ /* 0x000fe40000000000 */
[----:B--2---:R-:W-:-:S06]  /*1c10*/  DADD R16, R18, -R36 ;  /* 0x0000000012107229 */ /* 0x004fcc0000000824 */
[----:B------:R-:W-:-:S08]  /*1c20*/  DFMA R14, R12, R12, R14 ;  /* 0x0000000c0c0e722b */ /* 0x000fd0000000000e */
[----:B------:R-:W-:Y:S01]  /*1c30*/  DFMA R14, R16, R16, R14 ;  /* 0x00000010100e722b */ /* 0x000fe2000000000e */
[----:B------:R-:W-:Y:S02]  /*1c40*/  IMAD.MOV.U32 R16, RZ, RZ, 0x0 ;  /* 0x00000000ff107424 */ /* 0x000fe400078e00ff */
[----:B------:R-:W-:-:S03]  /*1c50*/  IMAD.MOV.U32 R17, RZ, RZ, 0x3fd80000 ;  /* 0x3fd80000ff117424 */ /* 0x000fc600078e00ff */
[----:B------:R-:W0:Y:S04]  /*1c60*/  MUFU.RSQ64H R27, R15 ;  /* 0x0000000f001b7308 */ /* 0x000e280000001c00 */
[----:B------:R-:W-:-:S04]  /*1c70*/  IADD3 R26, PT, PT, R15, -0x3500000, RZ ;  /* 0xfcb000000f1a7810 */ /* 0x000fc80007ffe0ff */
[----:B------:R-:W-:Y:S02]  /*1c80*/  ISETP.GE.U32.AND P0, PT, R26, 0x7ca00000, PT ;  /* 0x7ca000001a00780c */ /* 0x000fe40003f06070 */
        /* <DEDUP_REMOVED lines=15> */
.L_x_38:
[----:B------:R-:W-:Y:S05]  /*1d80*/  BSYNC.RECONVERGENT B2 ;  /* 0x0000000000027941 */ /* 0x000fea0003800200 */
.L_x_37:
[----:B------:R-:W0:Y:S01]  /*1d90*/  LDCU UR5, c[0x0][0x3ac] ;  /* 0x00007580ff0577ac */ /* 0x000e220008000800 */
[----:B------:R-:W1:Y:S01]  /*1da0*/  LDC.64 R12, c[0x0][0x3a8] ;  /* 0x0000ea00ff0c7b82 */ /* 0x000e620000000a00 */
[----:B------:R-:W-:Y:S01]  /*1db0*/  MOV R14, 0x1 ;  /* 0x00000001000e7802 */ /* 0x000fe20000000f00 */
[----:B------:R-:W-:Y:S01]  /*1dc0*/  BSSY.RECONVERGENT B2, `(.L_x_39) ;  /* 0x0000014000027945 */ /* 0x000fe20003800200 */
[----:B------:R-:W-:Y:S01]  /*1dd0*/  FSETP.GEU.AND P2, PT, |R29|, 6.5827683646048100446e-37, PT ;  /* 0x036000001d00780b */ /* 0x000fe20003f4e200 */
        /* <DEDUP_REMOVED lines=18> */
.L_x_40:
[----:B------:R-:W-:Y:S05]  /*1f00*/  BSYNC.RECONVERGENT B2 ;  /* 0x0000000000027941 */ /* 0x000fea0003800200 */
.L_x_39:
[----:B------:R-:W0:Y:S02]  /*1f10*/  F2I.F64.TRUNC R12, R12 ;  /* 0x0000000c000c7311 */ /* 0x000e24000030d100 */
[----:B0-----:R-:W-:-:S05]  /*1f20*/  LEA R14, R12, UR14, 0x2 ;  /* 0x0000000e0c0e7c11 */ /* 0x001fca000f8e10ff */
[----:B------:R4:W-:Y:S02]  /*1f30*/  ATOMS.POPC.INC.32 RZ, [R14+URZ] ;  /* 0x000000000eff7f8c */ /* 0x0009e4000d8000ff */
.L_x_36:
[----:B------:R-:W-:Y:S05]  /*1f40*/  BSYNC.RECONVERGENT B1 ;  /* 0x0000000000017941 */ /* 0x000fea0003800200 */
.L_x_35:
[----:B------:R-:W-:-:S07]  /*1f50*/  VIADD R33, R33, 0x2 ;  /* 0x0000000221217836 */ /* 0x000fce0000000000 */
.L_x_28:
[----:B------:R-:W0:Y:S01]  /*1f60*/  LDCU.64 UR6, c[0x0][0x3a0] ;  /* 0x00007400ff0677ac */ /* 0x000e220008000a00 */
[----:B------:R-:W-:Y:S01]  /*1f70*/  IMAD.IADD R0, R0, 0x1, R33 ;  /* 0x0000000100007824 */ /* 0x000fe200078e0221 */
[----:B------:R-:W-:Y:S01]  /*1f80*/  BSSY.RECONVERGENT B1, `(.L_x_27) ;  /* 0x000004a000017945 */ /* 0x000fe20003800200 */
[----:B------:R-:W-:-:S06]  /*1f90*/  ULOP3.LUT UR5, UR12, 0x1, URZ, 0xc0, !UPT ;  /* 0x000000010c057892 */ /* 0x000fcc000f8ec0ff */
[----:B------:R-:W-:Y:S02]  /*1fa0*/  MOV R12, UR5 ;  /* 0x00000005000c7c02 */ /* 0x000fe40008000f00 */
[----:B0-----:R-:W-:Y:S02]  /*1fb0*/  ISETP.GE.U32.AND P0, PT, R0, UR6, PT ;  /* 0x0000000600007c0c */ /* 0x001fe4000bf06070 */
[----:B------:R-:W-:-:S04]  /*1fc0*/  SHF.R.S32.HI R0, RZ, 0x1f, R0 ;  /* 0x0000001fff007819 */ /* 0x000fc80000011400 */
[----:B------:R-:W-:-:S04]  /*1fd0*/  ISETP.GE.AND.EX P0, PT, R0, UR7, PT, P0 ;  /* 0x0000000700007c0c */ /* 0x000fc8000bf06300 */
[----:B------:R-:W-:-:S13]  /*1fe0*/  ISETP.NE.U32.OR P0, PT, R12, 0x1, P0 ;  /* 0x000000010c00780c */ /* 0x000fda0000705470 */
[----:B------:R-:W-:Y:S05]  /*1ff0*/  @P0 BRA `(.L_x_41) ;  /* 0x0000000400080947 */ /* 0x000fea0003800000 */
[----:B------:R-:W0:Y:S01]  /*2000*/  S2UR UR6, SR_CgaCtaId ;  /* 0x00000000000679c3 */ /* 0x000e220000008800 */
[----:B------:R-:W-:Y:S01]  /*2010*/  UMOV UR5, 0x400 ;  /* 0x0000040000057882 */ /* 0x000fe20000000000 */
[----:B------:R-:W-:Y:S01]  /*2020*/  IMAD.U32 R13, RZ, RZ, UR12 ;  /* 0x0000000cff0d7e24 */ /* 0x000fe2000f8e00ff */
[----:B------:R-:W-:Y:S01]  /*2030*/  BSSY.RECONVERGENT B2, `(.L_x_42) ;  /* 0x0000023000027945 */ /* 0x000fe20003800200 */
[----:B------:R-:W-:Y:S01]  /*2040*/  IMAD.U32 R25, RZ, RZ, UR12 ;  /* 0x0000000cff197e24 */ /* 0x000fe2000f8e00ff */
[----:B0-----:R-:W-:-:S06]  /*2050*/  ULEA UR5, UR6, UR5, 0x18 ;  /* 0x0000000506057291 */ /* 0x001fcc000f8ec0ff */
[----:B------:R-:W-:-:S05]  /*2060*/  LEA R0, R33, UR5, 0x3 ;  /* 0x0000000521007c11 */ /* 0x000fca000f8e18ff */
[----:B------:R-:W-:Y:S02]  /*2070*/  IMAD R24, R13, 0x8, R0 ;  /* 0x000000080d187824 */ /* 0x000fe400078e0200 */
[----:B------:R-:W0:Y:S02]  /*2080*/  LDS.64 R12, [R0] ;  /* 0x00000000000c7984 */ /* 0x000e240000000a00 */
[----:B------:R-:W-:Y:S02]  /*2090*/  IMAD R25, R25, 0x8, R24 ;  /* 0x0000000819197824 */ /* 0x000fe400078e0218 */
[----:B-1234-:R-:W1:Y:S04]  /*20a0*/  LDS.64 R14, [R24] ;  /* 0x00000000180e7984 */ /* 0x01ee680000000a00 */
[----:B------:R-:W2:Y:S01]  /*20b0*/  LDS.64 R16, [R25] ;  /* 0x0000000019107984 */ /* 0x000ea20000000a00 */
[----:B0----5:R-:W-:-:S02]  /*20c0*/  DADD R12, R22, -R12 ;  /* 0x00000000160c7229 */ /* 0x021fc4000000080c */
[----:B-1----:R-:W-:Y:S02]  /*20d0*/  DADD R14, R20, -R14 ;  /* 0x00000000140e7229 */ /* 0x002fe4000000080e */
[----:B--2---:R-:W-:-:S06]  /*20e0*/  DADD R16, R18, -R16 ;  /* 0x0000000012107229 */ /* 0x004fcc0000000810 */
[----:B------:R-:W-:-:S08]  /*20f0*/  DMUL R14, R14, R14 ;  /* 0x0000000e0e0e7228 */ /* 0x000fd00000000000 */
[----:B------:R-:W-:-:S08]  /*2100*/  DFMA R14, R12, R12, R14 ;  /* 0x0000000c0c0e722b */ /* 0x000fd0000000000e */
[----:B------:R-:W-:Y:S01]  /*2110*/  DFMA R14, R16, R16, R14 ;  /* 0x00000010100e722b */ /* 0x000fe2000000000e */
[----:B------:R-:W-:Y:S01]  /*2120*/  IMAD.MOV.U32 R16, RZ, RZ, 0x0 ;  /* 0x00000000ff107424 */ /* 0x000fe200078e00ff */
[----:B------:R-:W-:-:S04]  /*2130*/  MOV R17, 0x3fd80000 ;  /* 0x3fd8000000117802 */ /* 0x000fc80000000f00 */
        /* <DEDUP_REMOVED lines=18> */
.L_x_43:
[----:B------:R-:W-:Y:S05]  /*2260*/  BSYNC.RECONVERGENT B2 ;  /* 0x0000000000027941 */ /* 0x000fea0003800200 */
.L_x_42:
        /* <DEDUP_REMOVED lines=18> */
[----:B------:R-:W-:Y:S02]  /*2390*/  MOV R15, R29 ;  /* 0x0000001d000f7202 */ /* 0x000fe40000000f00 */
[----:B------:R-:W-:-:S07]  /*23a0*/  MOV R12, 0x23c0 ;  /* 0x000023c0000c7802 */ /* 0x000fce0000000f00 */
[----:B------:R-:W-:Y:S05]  /*23b0*/  CALL.REL.NOINC `($__internal_0_$__cuda_sm20_div_rn_f64_full) ;  /* 0x0000002000787944 */ /* 0x000fea0003c00000 */
[----:B------:R-:W-:Y:S02]  /*23c0*/  IMAD.MOV.U32 R12, RZ, RZ, R28 ;  /* 0x000000ffff0c7224 */ /* 0x000fe400078e001c */
[----:B------:R-:W-:-:S07]  /*23d0*/  IMAD.MOV.U32 R13, RZ, RZ, R29 ;  /* 0x000000ffff0d7224 */ /* 0x000fce00078e001d */
.L_x_45:
[----:B------:R-:W-:Y:S05]  /*23e0*/  BSYNC.RECONVERGENT B2 ;  /* 0x0000000000027941 */ /* 0x000fea0003800200 */
.L_x_44:
[----:B------:R-:W0:Y:S02]  /*23f0*/  F2I.F64.TRUNC R12, R12 ;  /* 0x0000000c000c7311 */ /* 0x000e24000030d100 */
[----:B0-----:R-:W-:-:S05]  /*2400*/  LEA R0, R12, UR14, 0x2 ;  /* 0x0000000e0c007c11 */ /* 0x001fca000f8e10ff */
[----:B------:R0:W-:Y:S02]  /*2410*/  ATOMS.POPC.INC.32 RZ, [R0+URZ] ;  /* 0x0000000000ff7f8c */ /* 0x0001e4000d8000ff */
.L_x_41:
[----:B------:R-:W-:Y:S05]  /*2420*/  BSYNC.RECONVERGENT B1 ;  /* 0x0000000000017941 */ /* 0x000fea0003800200 */
.L_x_27:
[----:B------:R-:W-:Y:S06]  /*2430*/  BAR.SYNC.DEFER_BLOCKING 0x0 ;  /* 0x0000000000007b1d */ /* 0x000fec0000010000 */
[----:B------:R-:W-:Y:S05]  /*2440*/  @P1 BRA `(.L_x_46) ;  /* 0xffffffdc00d41947 */ /* 0x000fea000383ffff */
.L_x_4:
[----:B------:R-:W-:Y:S01]  /*2450*/  VIADD R4, R11, 0x1 ;  /* 0x000000010b047836 */ /* 0x000fe20000000000 */
[----:B-----5:R0:W-:Y:S01]  /*2460*/  STS.64 [R7], R22 ;  /* 0x0000001607007388 */ /* 0x0201e20000000a00 */
[----:B------:R-:W-:Y:S01]  /*2470*/  IMAD.U32 R3, RZ, RZ, UR12 ;  /* 0x0000000cff037e24 */ /* 0x000fe2000f8e00ff */
[----:B------:R-:W-:Y:S05]  /*2480*/  WARPSYNC.ALL ;  /* 0x0000000000007948 */ /* 0x000fea0003800000 */
[----:B------:R-:W-:Y:S01]  /*2490*/  ISETP.GE.U32.AND P0, PT, R4, UR12, PT ;  /* 0x0000000c04007c0c */ /* 0x000fe2000bf06070 */
[----:B------:R-:W-:Y:S01]  /*24a0*/  IMAD R3, R3, 0x8, R6 ;  /* 0x0000000803037824 */ /* 0x000fe200078e0206 */
[----:B------:R0:W-:Y:S04]  /*24b0*/  STS.64 [R6], R20 ;  /* 0x0000001406007388 */ /* 0x0001e80000000a00 */
[----:B------:R0:W-:Y:S01]  /*24c0*/  STS.64 [R3], R18 ;  /* 0x0000001203007388 */ /* 0x0001e20000000a00 */
[----:B------:R-:W-:Y:S06]  /*24d0*/  BAR.SYNC.DEFER_BLOCKING 0x0 ;  /* 0x0000000000007b1d */ /* 0x000fec0000010000 */
[----:B------:R-:W-:Y:S05]  /*24e0*/  @P0 BRA `(.L_x_3) ;  /* 0x0000001c00f00947 */ /* 0x000fea0003800000 */
[----:B------:R-:W-:Y:S01]  /*24f0*/  IMAD.U32 R2, RZ, RZ, UR12 ;  /* 0x0000000cff027e24 */ /* 0x000fe2000f8e00ff */
[----:B0-----:R-:W-:Y:S01]  /*2500*/  LOP3.LUT R0, RZ, R11, RZ, 0x33, !PT ;  /* 0x0000000bff007212 */ /* 0x001fe200078e33ff */
[----:B------:R-:W-:Y:S03]  /*2510*/  BSSY B2, `(.L_x_47) ;  /* 0x000011c000027945 */ /* 0x000fe60003800000 */
[----:B------:R-:W-:Y:S02]  /*2520*/  IADD3 R2, PT, PT, R2, -0x2, -R11 ;  /* 0xfffffffe02027810 */ /* 0x000fe40007ffe80b */
[----:B------:R-:W-:Y:S02]  /*2530*/  IADD3 R0, PT, PT, R0, UR12, RZ ;  /* 0x0000000c00007c10 */ /* 0x000fe4000fffe0ff */
[----:B------:R-:W-:Y:S02]  /*2540*/  ISETP.GE.U32.AND P0, PT, R2, 0x3, PT ;  /* 0x000000030200780c */ /* 0x000fe40003f06070 */
[----:B------:R-:W-:-:S11]  /*2550*/  LOP3.LUT R2, R0, 0x3, RZ, 0xc0, !PT ;  /* 0x0000000300027812 */ /* 0x000fd600078ec0ff */
[----:B------:R-:W-:Y:S05]  /*2560*/  @!P0 BRA `(.L_x_48) ;  /* 0x0000001000588947 */ /* 0x000fea0003800000 */
[----:B------:R-:W0:Y:S01]  /*2570*/  S2UR UR6, SR_CgaCtaId ;  /* 0x00000000000679c3 */ /* 0x000e220000008800 */
[----:B------:R-:W-:Y:S01]  /*2580*/  UMOV UR5, 0x400 ;  /* 0x0000040000057882 */ /* 0x000fe20000000000 */
[----:B------:R-:W-:Y:S01]  /*2590*/  LOP3.LUT R5, R0, 0xfffffffc, RZ, 0xc0, !PT ;  /* 0xfffffffc00057812 */ /* 0x000fe200078ec0ff */
[----:B------:R-:W-:Y:S01]  /*25a0*/  BSSY B1, `(.L_x_49) ;  /* 0x0000111000017945 */ /* 0x000fe20003800000 */
[C---:B------:R-:W-:Y:S02]  /*25b0*/  VIADD R3, R11.reuse, UR15 ;  /* 0x0000000f0b037c36 */ /* 0x040fe40008000000 */
[----:B------:R-:W-:Y:S02]  /*25c0*/  VIADD R4, R11, 0x2 ;  /* 0x000000020b047836 */ /* 0x000fe40000000000 */
[----:B------:R-:W-:Y:S01]  /*25d0*/  IMAD.MOV R5, RZ, RZ, -R5 ;  /* 0x000000ffff057224 */ /* 0x000fe200078e0a05 */
[----:B0-----:R-:W-:-:S06]  /*25e0*/  ULEA UR5, UR6, UR5, 0x18 ;  /* 0x0000000506057291 */ /* 0x001fcc000f8ec0ff */
[----:B------:R-:W-:-:S05]  /*25f0*/  LEA R6, R11, UR5, 0x3 ;  /* 0x000000050b067c11 */ /* 0x000fca000f8e18ff */
[----:B------:R-:W-:-:S07]  /*2600*/  VIADD R6, R6, 0x10 ;  /* 0x0000001006067836 */ /* 0x000fce0000000000 */
.L_x_74:
[----:B0-----:R-:W-:Y:S01]  /*2610*/  VIADD R7, R3, 0x1 ;  /* 0x0000000103077836 */ /* 0x001fe20000000000 */
[----:B------:R-:W-:Y:S01]  /*2620*/  MOV R13, UR12 ;  /* 0x0000000c000d7c02 */ /* 0x000fe20008000f00 */
[----:B------:R-:W-:Y:S01]  /*2630*/  VIADD R5, R5, 0x4 ;  /* 0x0000000405057836 */ /* 0x000fe20000000000 */
[----:B------:R-:W-:Y:S05]  /*2640*/  YIELD ;  /* 0x0000000000007946 */ /* 0x000fea0003800000 */
[----:B------:R-:W-:Y:S01]  /*2650*/  ISETP.GE.U32.AND P0, PT, R7, UR10, PT ;  /* 0x0000000a07007c0c */ /* 0x000fe2000bf06070 */
[----:B------:R-:W-:Y:S01]  /*2660*/  IMAD.U32 R15, RZ, RZ, UR12 ;  /* 0x0000000cff0f7e24 */ /* 0x000fe2000f8e00ff */
[----:B------:R-:W-:Y:S01]  /*2670*/  SHF.R.S32.HI R7, RZ, 0x1f, R7 ;  /* 0x0000001fff077819 */ /* 0x000fe20000011407 */
[----:B------:R-:W-:Y:S01]  /*2680*/  BSSY.RECONVERGENT B3, `(.L_x_50) ;  /* 0x000003f000037945 */ /* 0x000fe20003800200 */
[----:B------:R-:W-:Y:S01]  /*2690*/  ISETP.NE.AND P1, PT, R5, RZ, PT ;  /* 0x000000ff0500720c */ /* 0x000fe20003f25270 */
[--C-:B------:R-:W-:Y:S01]  /*26a0*/  IMAD R10, R15, 0x10, R6.reuse ;  /* 0x000000100f0a7824 */ /* 0x100fe200078e0206 */
[----:B------:R-:W-:Y:S01]  /*26b0*/  ISETP.GE.AND.EX P0, PT, R7, UR11, PT, P0 ;  /* 0x0000000b07007c0c */ /* 0x000fe2000bf06300 */
[----:B------:R-:W-:-:S12]  /*26c0*/  IMAD R7, R13, 0x8, R6 ;  /* 0x000000080d077824 */ /* 0x000fd800078e0206 */
[----:B------:R-:W-:Y:S05]  /*26d0*/  @P0 BRA `(.L_x_51) ;  /* 0x0000000000e40947 */ /* 0x000fea0003800000 */
[----:B-1234-:R-:W0:Y:S01]  /*26e0*/  LDS.64 R14, [R7+-0x8] ;  /* 0xfffff800070e7984 */ /* 0x01ee220000000a00 */
[----:B------:R-:W-:Y:S03]  /*26f0*/  BSSY.RECONVERGENT B4, `(.L_x_52) ;  /* 0x000001f000047945 */ /* 0x000fe60003800200 */
[----:B------:R-:W1:Y:S04]  /*2700*/  LDS.64 R12, [R6+-0x8] ;  /* 0xfffff800060c7984 */ /* 0x000e680000000a00 */
[----:B------:R-:W2:Y:S01]  /*2710*/  LDS.64 R16, [R10+-0x8] ;  /* 0xfffff8000a107984 */ /* 0x000ea20000000a00 */
[----:B0-----:R-:W-:Y:S02]  /*2720*/  DADD R14, R20, -R14 ;  /* 0x00000000140e7229 */ /* 0x001fe4000000080e */
        /* <DEDUP_REMOVED lines=25> */
[----:B------:R-:W-:Y:S02]  /*28c0*/  IMAD.MOV.U32 R14, RZ, RZ, R28 ;  /* 0x000000ffff0e7224 */ /* 0x000fe400078e001c */
[----:B------:R-:W-:-:S07]  /*28d0*/  IMAD.MOV.U32 R15, RZ, RZ, R29 ;  /* 0x000000ffff0f7224 */ /* 0x000fce00078e001d */
.L_x_53:
[----:B------:R-:W-:Y:S05]  /*28e0*/  BSYNC.RECONVERGENT B4 ;  /* 0x0000000000047941 */ /* 0x000fea0003800200 */
.L_x_52:
        /* <DEDUP_REMOVED lines=16> */
[----:B------:R-:W-:-:S07]  /*29f0*/  MOV R12, 0x2a10 ;  /* 0x00002a10000c7802 */ /* 0x000fce0000000f00 */
[----:B------:R-:W-:Y:S05]  /*2a00*/  CALL.REL.NOINC `($__internal_0_$__cuda_sm20_div_rn_f64_full) ;  /* 0x0000001800e47944 */ /* 0x000fea0003c00000 */
[----:B------:R-:W-:Y:S01]  /*2a10*/  MOV R12, R28 ;  /* 0x0000001c000c7202 */ /* 0x000fe20000000f00 */
[----:B------:R-:W-:-:S07]  /*2a20*/  IMAD.MOV.U32 R13, RZ, RZ, R29 ;  /* 0x000000ffff0d7224 */ /* 0x000fce00078e001d */
.L_x_55:
[----:B------:R-:W-:Y:S05]  /*2a30*/  BSYNC.RECONVERGENT B4 ;  /* 0x0000000000047941 */ /* 0x000fea0003800200 */
.L_x_54:
[----:B------:R-:W0:Y:S02]  /*2a40*/  F2I.F64.TRUNC R12, R12 ;  /* 0x0000000c000c7311 */ /* 0x000e24000030d100 */
[----:B0-----:R-:W-:-:S05]  /*2a50*/  LEA R14, R12, UR14, 0x2 ;  /* 0x0000000e0c0e7c11 */ /* 0x001fca000f8e10ff */
[----:B------:R0:W-:Y:S02]  /*2a60*/  ATOMS.POPC.INC.32 RZ, [R14+URZ] ;  /* 0x000000000eff7f8c */ /* 0x0001e4000d8000ff */
.L_x_51:
[----:B------:R-:W-:Y:S05]  /*2a70*/  BSYNC.RECONVERGENT B3 ;  /* 0x0000000000037941 */ /* 0x000fea0003800200 */
.L_x_50:
[----:B------:R-:W-:Y:S01]  /*2a80*/  VIADD R12, R3, 0x2 ;  /* 0x00000002030c7836 */ /* 0x000fe20000000000 */
[----:B------:R-:W-:Y:S04]  /*2a90*/  BSSY.RECONVERGENT B3, `(.L_x_56) ;  /* 0x000003e000037945 */ /* 0x000fe80003800200 */
[----:B------:R-:W-:Y:S02]  /*2aa0*/  ISETP.GE.U32.AND P0, PT, R12, UR10, PT ;  /* 0x0000000a0c007c0c */ /* 0x000fe4000bf06070 */
[----:B------:R-:W-:-:S04]  /*2ab0*/  SHF.R.S32.HI R12, RZ, 0x1f, R12 ;  /* 0x0000001fff0c7819 */ /* 0x000fc8000001140c */
[----:B------:R-:W-:-:S13]  /*2ac0*/  ISETP.GE.AND.EX P0, PT, R12, UR11, PT, P0 ;  /* 0x0000000b0c007c0c */ /* 0x000fda000bf06300 */
[----:B------:R-:W-:Y:S05]  /*2ad0*/  @P0 BRA `(.L_x_57) ;  /* 0x0000000000e40947 */ /* 0x000fea0003800000 */
[----:B01234-:R-:W0:Y:S01]  /*2ae0*/  LDS.64 R14, [R7] ;  /* 0x00000000070e7984 */ /* 0x01fe220000000a00 */
[----:B------:R-:W-:Y:S03]  /*2af0*/  BSSY.RECONVERGENT B4, `(.L_x_58) ;  /* 0x000001f000047945 */ /* 0x000fe60003800200 */
[----:B------:R-:W1:Y:S04]  /*2b00*/  LDS.64 R12, [R6] ;  /* 0x00000000060c7984 */ /* 0x000e680000000a00 */
[----:B------:R-:W2:Y:S01]  /*2b10*/  LDS.64 R16, [R10] ;  /* 0x000000000a107984 */ /* 0x000ea20000000a00 */
        /* <DEDUP_REMOVED lines=17> */
[----:B------:R-:W-:Y:S01]  /*2c30*/  VIADD R13, R31, 0xfff00000 ;  /* 0xfff000001f0d7836 */ /* 0x000fe20000000000 */
[----:B------:R-:W-:-:S05]  /*2c40*/  MOV R12, R30 ;  /* 0x0000001e000c7202 */ /* 0x000fca0000000f00 */
        /* <DEDUP_REMOVED lines=9> */
.L_x_59:
[----:B------:R-:W-:Y:S05]  /*2ce0*/  BSYNC.RECONVERGENT B4 ;  /* 0x0000000000047941 */ /* 0x000fea0003800200 */
.L_x_58:
        /* <DEDUP_REMOVED lines=18> */
[----:B------:R-:W-:Y:S01]  /*2e10*/  IMAD.MOV.U32 R12, RZ, RZ, R28 ;  /* 0x000000ffff0c7224 */ /* 0x000fe200078e001c */
[----:B------:R-:W-:-:S07]  /*2e20*/  MOV R13, R29 ;  /* 0x0000001d000d7202 */ /* 0x000fce0000000f00 */
.L_x_61:
[----:B------:R-:W-:Y:S05]  /*2e30*/  BSYNC.RECONVERGENT B4 ;  /* 0x0000000000047941 */ /* 0x000fea0003800200 */
.L_x_60:
[----:B------:R-:W0:Y:S02]  /*2e40*/  F2I.F64.TRUNC R12, R12 ;  /* 0x0000000c000c7311 */ /* 0x000e24000030d100 */
[----:B0-----:R-:W-:-:S05]  /*2e50*/  LEA R14, R12, UR14, 0x2 ;  /* 0x0000000e0c0e7c11 */ /* 0x001fca000f8e10ff */
[----:B------:R0:W-:Y:S02]  /*2e60*/  ATOMS.POPC.INC.32 RZ, [R14+URZ] ;  /* 0x000000000eff7f8c */ /* 0x0001e4000d8000ff */
.L_x_57:
[----:B------:R-:W-:Y:S05]  /*2e70*/  BSYNC.RECONVERGENT B3 ;  /* 0x0000000000037941 */ /* 0x000fea0003800200 */
.L_x_56:
[----:B------:R-:W-:Y:S01]  /*2e80*/  VIADD R12, R3, 0x3 ;  /* 0x00000003030c7836 */ /* 0x000fe20000000000 */
[----:B------:R-:W-:Y:S04]  /*2e90*/  BSSY.RECONVERGENT B3, `(.L_x_62) ;  /* 0x000003e000037945 */ /* 0x000fe80003800200 */
[----:B------:R-:W-:Y:S02]  /*2ea0*/  ISETP.GE.U32.AND P0, PT, R12, UR10, PT ;  /* 0x0000000a0c007c0c */ /* 0x000fe4000bf06070 */
[----:B------:R-:W-:-:S04]  /*2eb0*/  SHF.R.S32.HI R12, RZ, 0x1f, R12 ;  /* 0x0000001fff0c7819 */ /* 0x000fc8000001140c */
[----:B------:R-:W-:-:S13]  /*2ec0*/  ISETP.GE.AND.EX P0, PT, R12, UR11, PT, P0 ;  /* 0x0000000b0c007c0c */ /* 0x000fda000bf06300 */
[----:B------:R-:W-:Y:S05]  /*2ed0*/  @P0 BRA `(.L_x_63) ;  /* 0x0000000000e40947 */ /* 0x000fea0003800000 */
[----:B01234-:R-:W0:Y:S01]  /*2ee0*/  LDS.64 R14, [R7+0x8] ;  /* 0x00000800070e7984 */ /* 0x01fe220000000a00 */
[----:B------:R-:W-:Y:S03]  /*2ef0*/  BSSY.RECONVERGENT B4, `(.L_x_64) ;  /* 0x000001f000047945 */ /* 0x000fe60003800200 */
[----:B------:R-:W1:Y:S04]  /*2f00*/  LDS.64 R12, [R6+0x8] ;  /* 0x00000800060c7984 */ /* 0x000e680000000a00 */
[----:B------:R-:W2:Y:S01]  /*2f10*/  LDS.64 R16, [R10+0x8] ;  /* 0x000008000a107984 */ /* 0x000ea20000000a00 */
        /* <DEDUP_REMOVED lines=28> */
.L_x_65:
[----:B------:R-:W-:Y:S05]  /*30e0*/  BSYNC.RECONVERGENT B4 ;  /* 0x0000000000047941 */ /* 0x000fea0003800200 */
.L_x_64:
        /* <DEDUP_REMOVED lines=20> */
.L_x_67:
[----:B------:R-:W-:Y:S05]  /*3230*/  BSYNC.RECONVERGENT B4 ;  /* 0x0000000000047941 */ /* 0x000fea0003800200 */
.L_x_66:
[----:B------:R-:W0:Y:S02]  /*3240*/  F2I.F64.TRUNC R12, R12 ;  /* 0x0000000c000c7311 */ /* 0x000e24000030d100 */
[----:B0-----:R-:W-:-:S05]  /*3250*/  LEA R14, R12, UR14, 0x2 ;  /* 0x0000000e0c0e7c11 */ /* 0x001fca000f8e10ff */
[----:B------:R0:W-:Y:S02]  /*3260*/  ATOMS.POPC.INC.32 RZ, [R14+URZ] ;  /* 0x000000000eff7f8c */ /* 0x0001e4000d8000ff */
.L_x_63:
[----:B------:R-:W-:Y:S05]  /*3270*/  BSYNC.RECONVERGENT B3 ;  /* 0x0000000000037941 */ /* 0x000fea0003800200 */
.L_x_62:
        /* <DEDUP_REMOVED lines=36> */
.L_x_71:
[----:B------:R-:W-:Y:S05]  /*34c0*/  BSYNC.RECONVERGENT B4 ;  /* 0x0000000000047941 */ /* 0x000fea0003800200 */
.L_x_70:
        /* <DEDUP_REMOVED lines=22> */
.L_x_73:
[----:B------:R-:W-:Y:S05]  /*3630*/  BSYNC.RECONVERGENT B4 ;  /* 0x0000000000047941 */ /* 0x000fea0003800200 */
.L_x_72:
[----:B------:R-:W0:Y:S02]  /*3640*/  F2I.F64.TRUNC R12, R12 ;  /* 0x0000000c000c7311 */ /* 0x000e24000030d100 */
[----:B0-----:R-:W-:-:S05]  /*3650*/  LEA R7, R12, UR14, 0x2 ;  /* 0x0000000e0c077c11 */ /* 0x001fca000f8e10ff */
[----:B------:R0:W-:Y:S02]  /*3660*/  ATOMS.POPC.INC.32 RZ, [R7+URZ] ;  /* 0x0000000007ff7f8c */ /* 0x0001e4000d8000ff */
.L_x_69:
[----:B------:R-:W-:Y:S05]  /*3670*/  BSYNC.RECONVERGENT B3 ;  /* 0x0000000000037941 */ /* 0x000fea0003800200 */
.L_x_68:
[----:B------:R-:W-:Y:S02]  /*3680*/  VIADD R4, R4, 0x4 ;  /* 0x0000000404047836 */ /* 0x000fe40000000000 */
[----:B------:R-:W-:Y:S01]  /*3690*/  VIADD R6, R6, 0x20 ;  /* 0x0000002006067836 */ /* 0x000fe20000000000 */
[----:B------:R-:W-:Y:S06]  /*36a0*/  @P1 BRA `(.L_x_74) ;  /* 0xffffffec00d81947 */ /* 0x000fec000383ffff */
[----:B------:R-:W-:Y:S05]  /*36b0*/  BSYNC B1 ;  /* 0x0000000000017941 */ /* 0x000fea0003800000 */
.L_x_49:
[----:B------:R-:W-:-:S07]  /*36c0*/  VIADD R4, R4, 0xffffffff ;  /* 0xffffffff04047836 */ /* 0x000fce0000000000 */
.L_x_48:
[----:B------:R-:W-:Y:S05]  /*36d0*/  BSYNC B2 ;  /* 0x0000000000027941 */ /* 0x000fea0003800000 */
.L_x_47:
[----:B------:R-:W-:-:S13]  /*36e0*/  ISETP.NE.AND P0, PT, R2, RZ, PT ;  /* 0x000000ff0200720c */ /* 0x000fda0003f05270 */
[----:B------:R-:W-:Y:S05]  /*36f0*/  @!P0 BRA `(.L_x_3) ;  /* 0x0000000c006c8947 */ /* 0x000fea0003800000 */
[----:B------:R-:W-:Y:S01]  /*3700*/  ISETP.NE.AND P0, PT, R2, 0x1, PT ;  /* 0x000000010200780c */ /* 0x000fe20003f05270 */
[----:B------:R-:W-:-:S12]  /*3710*/  BSSY.RECONVERGENT B1, `(.L_x_75) ;  /* 0x000008f000017945 */ /* 0x000fd80003800200 */
[----:B------:R-:W-:Y:S05]  /*3720*/  @!P0 BRA `(.L_x_76) ;  /* 0x0000000800348947 */ /* 0x000fea0003800000 */
[----:B------:R-:W5:Y:S01]  /*3730*/  S2UR UR6, SR_CgaCtaId ;  /* 0x00000000000679c3 */ /* 0x000f620000008800 */
[----:B------:R-:W0:Y:S01]  /*3740*/  LDCU.64 UR16, c[0x0][0x3a0] ;  /* 0x00007400ff1077ac */ /* 0x000e220008000a00 */
[----:B------:R-:W-:Y:S01]  /*3750*/  IADD3 R2, PT, PT, R4, UR15, RZ ;  /* 0x0000000f04027c10 */ /* 0x000fe2000fffe0ff */
[----:B------:R-:W-:Y:S01]  /*3760*/  IMAD.U32 R6, RZ, RZ, UR12 ;  /* 0x0000000cff067e24 */ /* 0x000fe2000f8e00ff */
[----:B------:R-:W-:Y:S01]  /*3770*/  BSSY.RECONVERGENT B2, `(.L_x_77) ;  /* 0x0000045000027945 */ /* 0x000fe20003800200 */
[----:B------:R-:W-:Y:S01]  /*3780*/  UMOV UR5, 0x400 ;  /* 0x0000040000057882 */ /* 0x000fe20000000000 */
[----:B------:R-:W-:Y:S01]  /*3790*/  SHF.R.S32.HI R5, RZ, 0x1f, R2 ;  /* 0x0000001fff057819 */ /* 0x000fe20000011402 */
[----:B------:R-:W-:Y:S01]  /*37a0*/  IMAD.U32 R10, RZ, RZ, UR12 ;  /* 0x0000000cff0a7e24 */ /* 0x000fe2000f8e00ff */
[----:B0-----:R-:W-:-:S04]  /*37b0*/  ISETP.GE.U32.AND P0, PT, R2, UR16, PT ;  /* 0x0000001002007c0c */ /* 0x001fc8000bf06070 */
[----:B------:R-:W-:Y:S01]  /*37c0*/  ISETP.GE.AND.EX P0, PT, R5, UR17, PT, P0 ;  /* 0x0000001105007c0c */ /* 0x000fe2000bf06300 */
[----:B-----5:R-:W-:-:S06]  /*37d0*/  ULEA UR5, UR6, UR5, 0x18 ;  /* 0x0000000506057291 */ /* 0x020fcc000f8ec0ff */
[----:B------:R-:W-:-:S05]  /*37e0*/  LEA R3, R4, UR5, 0x3 ;  /* 0x0000000504037c11 */ /* 0x000fca000f8e18ff */
[----:B------:R-:W-:-:S04]  /*37f0*/  IMAD R5, R6, 0x8, R3 ;  /* 0x0000000806057824 */ /* 0x000fc800078e0203 */
[----:B------:R-:W-:Y:S01]  /*3800*/  IMAD R6, R10, 0x8, R5 ;  /* 0x000000080a067824 */ /* 0x000fe200078e0205 */
[----:B------:R-:W-:Y:S06]  /*3810*/  @P0 BRA `(.L_x_78) ;  /* 0x0000000000e80947 */ /* 0x000fec0003800000 */
[----:B-1234-:R-:W0:Y:S01]  /*3820*/  LDS.64 R14, [R5] ;  /* 0x00000000050e7984 */ /* 0x01ee220000000a00 */
        /* <DEDUP_REMOVED lines=9> */
[----:B------:R-:W-:Y:S01]  /*38c0*/  MOV R16, 0x0 ;  /* 0x0000000000107802 */ /* 0x000fe20000000f00 */
[----:B------:R-:W-:-:S04]  /*38d0*/  IMAD.MOV.U32 R17, RZ, RZ, 0x3fd80000 ;  /* 0x3fd80000ff117424 */ /* 0x000fc800078e00ff */
        /* <DEDUP_REMOVED lines=18> */
.L_x_80:
[----:B------:R-:W-:Y:S05]  /*3a00*/  BSYNC.RECONVERGENT B3 ;  /* 0x0000000000037941 */ /* 0x000fea0003800200 */
.L_x_79:
        /* <DEDUP_REMOVED lines=23> */
.L_x_82:
[----:B------:R-:W-:Y:S05]  /*3b80*/  BSYNC.RECONVERGENT B3 ;  /* 0x0000000000037941 */ /* 0x000fea0003800200 */
.L_x_81:
[----:B------:R-:W0:Y:S02]  /*3b90*/  F2I.F64.TRUNC R12, R12 ;  /* 0x0000000c000c7311 */ /* 0x000e24000030d100 */
[----:B0-----:R-:W-:-:S05]  /*3ba0*/  LEA R7, R12, UR14, 0x2 ;  /* 0x0000000e0c077c11 */ /* 0x001fca000f8e10ff */
[----:B------:R0:W-:Y:S02]  /*3bb0*/  ATOMS.POPC.INC.32 RZ, [R7+URZ] ;  /* 0x0000000007ff7f8c */ /* 0x0001e4000d8000ff */
.L_x_78:
[----:B------:R-:W-:Y:S05]  /*3bc0*/  BSYNC.RECONVERGENT B2 ;  /* 0x0000000000027941 */ /* 0x000fea0003800200 */
.L_x_77:
[----:B------:R-:W5:Y:S01]  /*3bd0*/  LDCU.64 UR6, c[0x0][0x3a0] ;  /* 0x00007400ff0677ac */ /* 0x000f620008000a00 */
[----:B------:R-:W-:Y:S01]  /*3be0*/  VIADD R2, R2, 0x1 ;  /* 0x0000000102027836 */ /* 0x000fe20000000000 */
[----:B------:R-:W-:Y:S04]  /*3bf0*/  BSSY.RECONVERGENT B2, `(.L_x_83) ;  /* 0x000003f000027945 */ /* 0x000fe80003800200 */
[----:B-----5:R-:W-:Y:S02]  /*3c00*/  ISETP.GE.U32.AND P0, PT, R2, UR6, PT ;  /* 0x0000000602007c0c */ /* 0x020fe4000bf06070 */
[----:B------:R-:W-:-:S04]  /*3c10*/  SHF.R.S32.HI R2, RZ, 0x1f, R2 ;  /* 0x0000001fff027819 */ /* 0x000fc80000011402 */
[----:B------:R-:W-:-:S13]  /*3c20*/  ISETP.GE.AND.EX P0, PT, R2, UR7, PT, P0 ;  /* 0x0000000702007c0c */ /* 0x000fda000bf06300 */
[----:B------:R-:W-:Y:S05]  /*3c30*/  @P0 BRA `(.L_x_84) ;  /* 0x0000000000e80947 */ /* 0x000fea0003800000 */
[----:B------:R-:W1:Y:S01]  /*3c40*/  LDS.64 R12, [R5+0x8] ;  /* 0x00000800050c7984 */ /* 0x000e620000000a00 */
[----:B------:R-:W-:Y:S03]  /*3c50*/  BSSY.RECONVERGENT B3, `(.L_x_85) ;  /* 0x000001f000037945 */ /* 0x000fe60003800200 */
[----:B------:R-:W5:Y:S04]  /*3c60*/  LDS.64 R2, [R3+0x8] ;  /* 0x0000080003027984 */ /* 0x000f680000000a00 */
[----:B0-----:R-:W0:Y:S01]  /*3c70*/  LDS.64 R6, [R6+0x8] ;  /* 0x0000080006067984 */ /* 0x001e220000000a00 */
[----:B-1234-:R-:W-:Y:S02]  /*3c80*/  DADD R14, R20, -R12 ;  /* 0x00000000140e7229 */ /* 0x01efe4000000080c */
[----:B-----5:R-:W-:Y:S01]  /*3c90*/  DADD R12, R22, -R2 ;  /* 0x00000000160c7229 */ /* 0x020fe20000000802 */
[----:B------:R-:W-:-:S05]  /*3ca0*/  IMAD.MOV.U32 R2, RZ, RZ, 0x0 ;  /* 0x00000000ff027424 */ /* 0x000fca00078e00ff */
[----:B------:R-:W-:Y:S01]  /*3cb0*/  DMUL R14, R14, R14 ;  /* 0x0000000e0e0e7228 */ /* 0x000fe20000000000 */
[----:B------:R-:W-:Y:S01]  /*3cc0*/  IMAD.MOV.U32 R3, RZ, RZ, 0x3fd80000 ;  /* 0x3fd80000ff037424 */ /* 0x000fe200078e00ff */
[----:B0-----:R-:W-:-:S06]  /*3cd0*/  DADD R16, R18, -R6 ;  /* 0x0000000012107229 */ /* 0x001fcc0000000806 */
[----:B------:R-:W-:-:S08]  /*3ce0*/  DFMA R14, R12, R12, R14 ;  /* 0x0000000c0c0e722b */ /* 0x000fd0000000000e */
[----:B------:R-:W-:-:S06]  /*3cf0*/  DFMA R28, R16, R16, R14 ;  /* 0x00000010101c722b */ /* 0x000fcc000000000e */
        /* <DEDUP_REMOVED lines=18> */
[----:B------:R-:W-:Y:S02]  /*3e20*/  IMAD.MOV.U32 R14, RZ, RZ, R28 ;  /* 0x000000ffff0e7224 */ /* 0x000fe400078e001c */
[----:B------:R-:W-:-:S07]  /*3e30*/  IMAD.MOV.U32 R15, RZ, RZ, R29 ;  /* 0x000000ffff0f7224 */ /* 0x000fce00078e001d */
.L_x_86:
[----:B------:R-:W-:Y:S05]  /*3e40*/  BSYNC.RECONVERGENT B3 ;  /* 0x0000000000037941 */ /* 0x000fea0003800200 */
.L_x_85:
        /* <DEDUP_REMOVED lines=19> */
[----:B------:R-:W-:Y:S02]  /*3f80*/  IMAD.MOV.U32 R2, RZ, RZ, R28 ;  /* 0x000000ffff027224 */ /* 0x000fe400078e001c */
[----:B------:R-:W-:-:S07]  /*3f90*/  IMAD.MOV.U32 R3, RZ, RZ, R29 ;  /* 0x000000ffff037224 */ /* 0x000fce00078e001d */
.L_x_88:
[----:B------:R-:W-:Y:S05]  /*3fa0*/  BSYNC.RECONVERGENT B3 ;  /* 0x0000000000037941 */ /* 0x000fea0003800200 */
.L_x_87:
[----:B------:R-:W0:Y:S02]  /*3fb0*/  F2I.F64.TRUNC R2, R2 ;  /* 0x0000000200027311 */ /* 0x000e24000030d100 */
[----:B0-----:R-:W-:-:S05]  /*3fc0*/  LEA R5, R2, UR14, 0x2 ;  /* 0x0000000e02057c11 */ /* 0x001fca000f8e10ff */
[----:B------:R0:W-:Y:S02]  /*3fd0*/  ATOMS.POPC.INC.32 RZ, [R5+URZ] ;  /* 0x0000000005ff7f8c */ /* 0x0001e4000d8000ff */
.L_x_84:
[----:B------:R-:W-:Y:S05]  /*3fe0*/  BSYNC.RECONVERGENT B2 ;  /* 0x0000000000027941 */ /* 0x000fea0003800200 */
.L_x_83:
[----:B------:R-:W-:-:S07]  /*3ff0*/  IADD3 R4, PT, PT, R4, 0x2, RZ ;  /* 0x0000000204047810 */ /* 0x000fce0007ffe0ff */
.L_x_76:
[----:B------:R-:W-:Y:S05]  /*4000*/  BSYNC.RECONVERGENT B1 ;  /* 0x0000000000017941 */ /* 0x000fea0003800200 */
.L_x_75:
[----:B------:R-:W5:Y:S01]  /*4010*/  LDCU.64 UR6, c[0x0][0x3a0] ;  /* 0x00007400ff0677ac */ /* 0x000f620008000a00 */
[----:B------:R-:W-:Y:S01]  /*4020*/  VIADD R2, R4, UR15 ;  /* 0x0000000f04027c36 */ /* 0x000fe20008000000 */
[----:B------:R-:W-:-:S04]  /*4030*/  LOP3.LUT R0, R0, 0x1, RZ, 0xc0, !PT ;  /* 0x0000000100007812 */ /* 0x000fc800078ec0ff */
[----:B-----5:R-:W-:Y:S02]  /*4040*/  ISETP.GE.U32.AND P0, PT, R2, UR6, PT ;  /* 0x0000000602007c0c */ /* 0x020fe4000bf06070 */
[----:B------:R-:W-:-:S04]  /*4050*/  SHF.R.S32.HI R2, RZ, 0x1f, R2 ;  /* 0x0000001fff027819 */ /* 0x000fc80000011402 */
[----:B------:R-:W-:-:S04]  /*4060*/  ISETP.GE.AND.EX P0, PT, R2, UR7, PT, P0 ;  /* 0x0000000702007c0c */ /* 0x000fc8000bf06300 */
[----:B------:R-:W-:-:S13]  /*4070*/  ISETP.NE.U32.OR P0, PT, R0, 0x1, P0 ;  /* 0x000000010000780c */ /* 0x000fda0000705470 */
[----:B------:R-:W-:Y:S05]  /*4080*/  @P0 BRA `(.L_x_3) ;  /* 0x0000000400080947 */ /* 0x000fea0003800000 */
[----:B------:R-:W5:Y:S01]  /*4090*/  S2UR UR6, SR_CgaCtaId ;  /* 0x00000000000679c3 */ /* 0x000f620000008800 */
[----:B------:R-:W-:Y:S01]  /*40a0*/  UMOV UR5, 0x400 ;  /* 0x0000040000057882 */ /* 0x000fe20000000000 */
[----:B------:R-:W-:Y:S01]  /*40b0*/  IMAD.U32 R3, RZ, RZ, UR12 ;  /* 0x0000000cff037e24 */ /* 0x000fe2000f8e00ff */
[----:B------:R-:W-:Y:S01]  /*40c0*/  BSSY.RECONVERGENT B1, `(.L_x_89) ;  /* 0x0000025000017945 */ /* 0x000fe20003800200 */
[----:B0-----:R-:W-:Y:S01]  /*40d0*/  IMAD.U32 R7, RZ, RZ, UR12 ;  /* 0x0000000cff077e24 */ /* 0x001fe2000f8e00ff */
[----:B-----5:R-:W-:-:S06]  /*40e0*/  ULEA UR5, UR6, UR5, 0x18 ;  /* 0x0000000506057291 */ /* 0x020fcc000f8ec0ff */
[----:B------:R-:W-:-:S05]  /*40f0*/  LEA R0, R4, UR5, 0x3 ;  /* 0x0000000504007c11 */ /* 0x000fca000f8e18ff */
[----:B------:R-:W-:Y:S02]  /*4100*/  IMAD R10, R3, 0x8, R0 ;  /* 0x00000008030a7824 */ /* 0x000fe400078e0200 */
[----:B------:R-:W0:Y:S02]  /*4110*/  LDS.64 R2, [R0] ;  /* 0x0000000000027984 */ /* 0x000e240000000a00 */
[----:B------:R-:W-:Y:S02]  /*4120*/  IMAD R12, R7, 0x8, R10 ;  /* 0x00000008070c7824 */ /* 0x000fe400078e020a */
[----:B------:R-:W5:Y:S04]  /*4130*/  LDS.64 R4, [R10] ;  /* 0x000000000a047984 */ /* 0x000f680000000a00 */
[----:B------:R-:W1:Y:S01]  /*4140*/  LDS.64 R6, [R12] ;  /* 0x000000000c067984 */ /* 0x000e620000000a00 */
[----:B0-----:R-:W-:-:S02]  /*4150*/  DADD R2, R22, -R2 ;  /* 0x0000000016027229 */ /* 0x001fc40000000802 */
[----:B-----5:R-:W-:Y:S02]  /*4160*/  DADD R4, R20, -R4 ;  /* 0x0000000014047229 */ /* 0x020fe40000000804 */
[----:B-1----:R-:W-:-:S06]  /*4170*/  DADD R6, R18, -R6 ;  /* 0x0000000012067229 */ /* 0x002fcc0000000806 */
[----:B------:R-:W-:-:S08]  /*4180*/  DMUL R4, R4, R4 ;  /* 0x0000000404047228 */ /* 0x000fd00000000000 */
        /* <DEDUP_REMOVED lines=16> */
[----:B--234-:R-:W-:Y:S01]  /*4290*/  DFMA R14, R16, R12, R24 ;  /* 0x0000000c100e722b */ /* 0x01cfe20000000018 */
[----:B------:R-:W-:Y:S10]  /*42a0*/  @!P0 BRA `(.L_x_90) ;  /* 0x0000000000188947 */ /* 0x000ff40003800000 */
[----:B------:R-:W-:Y:S01]  /*42b0*/  IMAD.MOV.U32 R12, RZ, RZ, R2 ;  /* 0x000000ffff0c7224 */ /* 0x000fe200078e0002 */
[----:B------:R-:W-:Y:S02]  /*42c0*/  MOV R15, R29 ;  /* 0x0000001d000f7202 */ /* 0x000fe40000000f00 */
[----:B------:R-:W-:-:S07]  /*42d0*/  MOV R14, 0x42f0 ;  /* 0x000042f0000e7802 */ /* 0x000fce0000000f00 */
[----:B------:R-:W-:Y:S05]  /*42e0*/  CALL.REL.NOINC `($__internal_1_$__cuda_sm20_dsqrt_rn_f64_mediumpath_v1) ;  /* 0x0000000800147944 */ /* 0x000fea0003c00000 */
[----:B------:R-:W-:Y:S02]  /*42f0*/  IMAD.MOV.U32 R14, RZ, RZ, R28 ;  /* 0x000000ffff0e7224 */ /* 0x000fe400078e001c */
[----:B------:R-:W-:-:S07]  /*4300*/  IMAD.MOV.U32 R15, RZ, RZ, R29 ;  /* 0x000000ffff0f7224 */ /* 0x000fce00078e001d */
.L_x_90:
[----:B------:R-:W-:Y:S05]  /*4310*/  BSYNC.RECONVERGENT B1 ;  /* 0x0000000000017941 */ /* 0x000fea0003800200 */
.L_x_89:
        /* <DEDUP_REMOVED lines=21> */
.L_x_92:
[----:B------:R-:W-:Y:S05]  /*4470*/  BSYNC.RECONVERGENT B1 ;  /* 0x0000000000017941 */ /* 0x000fea0003800200 */
.L_x_91:
[----:B------:R-:W0:Y:S02]  /*4480*/  F2I.F64.TRUNC R2, R2 ;  /* 0x0000000200027311 */ /* 0x000e24000030d100 */
[----:B0-----:R-:W-:-:S05]  /*4490*/  LEA R0, R2, UR14, 0x2 ;  /* 0x0000000e02007c11 */ /* 0x001fca000f8e10ff */
[----:B------:R0:W-:Y:S02]  /*44a0*/  ATOMS.POPC.INC.32 RZ, [R0+URZ] ;  /* 0x0000000000ff7f8c */ /* 0x0001e4000d8000ff */
.L_x_3:
[----:B------:R-:W5:Y:S01]  /*44b0*/  LDC R8, c[0x0][0x3b0] ;  /* 0x0000ec00ff087b82 */ /* 0x000f620000000800 */
[----:B------:R-:W-:Y:S07]  /*44c0*/  WARPSYNC.ALL ;  /* 0x0000000000007948 */ /* 0x000fee0003800000 */
[----:B------:R-:W-:Y:S01]  /*44d0*/  BAR.SYNC.DEFER_BLOCKING 0x0 ;  /* 0x0000000000007b1d */ /* 0x000fe20000010000 */
[----:B-----5:R-:W-:-:S13]  /*44e0*/  ISETP.GE.AND P0, PT, R11, R8, PT ;  /* 0x000000080b00720c */ /* 0x020fda0003f06270 */
[----:B------:R-:W-:Y:S05]  /*44f0*/  @P0 EXIT ;  /* 0x000000000000094d */ /* 0x000fea0003800000 */
[----:B0-----:R-:W0:Y:S02]  /*4500*/  LDC.64 R6, c[0x0][0x380] ;  /* 0x0000e000ff067b82 */ /* 0x001e240000000a00 */
.L_x_93:
[C---:B------:R-:W-:Y:S01]  /*4510*/  LEA R0, R11.reuse, UR14, 0x2 ;  /* 0x0000000e0b007c11 */ /* 0x040fe2000f8e10ff */
[----:B0-----:R-:W-:-:S04]  /*4520*/  IMAD.WIDE R2, R11, 0x8, R6 ;  /* 0x000000080b027825 */ /* 0x001fc800078e0206 */
[----:B------:R-:W0:Y:S01]  /*4530*/  LDS R4, [R0] ;  /* 0x0000000000047984 */ /* 0x000e220000000800 */
[----:B------:R-:W-:-:S04]  /*4540*/  IADD3 R11, PT, PT, R11, UR12, RZ ;  /* 0x0000000c0b0b7c10 */ /* 0x000fc8000fffe0ff */
[----:B------:R-:W-:Y:S02]  /*4550*/  ISETP.GE.AND P0, PT, R11, R8, PT ;  /* 0x000000080b00720c */ /* 0x000fe40003f06270 */
[----:B0-----:R-:W-:-:S05]  /*4560*/  SHF.R.S32.HI R5, RZ, 0x1f, R4 ;  /* 0x0000001fff057819 */ /* 0x001fca0000011404 */
[----:B------:R0:W-:Y:S06]  /*4570*/  REDG.E.ADD.64.STRONG.GPU desc[UR8][R2.64], R4 ;  /* 0x000000040200798e */ /* 0x0001ec000c12e508 */
[----:B------:R-:W-:Y:S05]  /*4580*/  @!P0 BRA `(.L_x_93) ;  /* 0xfffffffc00e08947 */ /* 0x000fea000383ffff */
[----:B------:R-:W-:Y:S05]  /*4590*/  EXIT ;  /* 0x000000000000794d */ /* 0x000fea0003800000 */
        .weak           $__internal_0_$__cuda_sm20_div_rn_f64_full
        .type           $__internal_0_$__cuda_sm20_div_rn_f64_full,@function
        .size           $__internal_0_$__cuda_sm20_div_rn_f64_full,($__internal_1_$__cuda_sm20_dsqrt_rn_f64_mediumpath_v1 - $__internal_0_$__cuda_sm20_div_rn_f64_full)
$__internal_0_$__cuda_sm20_div_rn_f64_full:
[C---:B------:R-:W-:Y:S01]  /*45a0*/  FSETP.GEU.AND P0, PT, |R9|.reuse, 1.469367938527859385e-39, PT ;  /* 0x001000000900780b */ /* 0x040fe20003f0e200 */
[----:B------:R-:W-:Y:S01]  /*45b0*/  IMAD.MOV.U32 R28, RZ, RZ, 0x1 ;  /* 0x00000001ff1c7424 */ /* 0x000fe200078e00ff */
[----:B------:R-:W-:Y:S01]  /*45c0*/  LOP3.LUT R16, R9, 0x800fffff, RZ, 0xc0, !PT ;  /* 0x800fffff09107812 */ /* 0x000fe200078ec0ff */
[----:B------:R-:W-:Y:S01]  /*45d0*/  IMAD.MOV.U32 R30, RZ, RZ, 0x1ca00000 ;  /* 0x1ca00000ff1e7424 */ /* 0x000fe200078e00ff */
[C---:B------:R-:W-:Y:S01]  /*45e0*/  FSETP.GEU.AND P3, PT, |R15|.reuse, 1.469367938527859385e-39, PT ;  /* 0x001000000f00780b */ /* 0x040fe20003f6e200 */
[----:B------:R-:W-:Y:S01]  /*45f0*/  BSSY.RECONVERGENT B0, `(.L_x_94) ;  /* 0x0000052000007945 */ /* 0x000fe20003800200 */
[----:B------:R-:W-:Y:S01]  /*4600*/  LOP3.LUT R17, R16, 0x3ff00000, RZ, 0xfc, !PT ;  /* 0x3ff0000010117812 */ /* 0x000fe200078efcff */
[----:B------:R-:W-:Y:S01]  /*4610*/  IMAD.MOV.U32 R16, RZ, RZ, R8 ;  /* 0x000000ffff107224 */ /* 0x000fe200078e0008 */
[----:B------:R-:W-:Y:S02]  /*4620*/  LOP3.LUT R13, R15, 0x7ff00000, RZ, 0xc0, !PT ;  /* 0x7ff000000f0d7812 */ /* 0x000fe400078ec0ff */
[----:B------:R-:W-:-:S02]  /*4630*/  LOP3.LUT R38, R9, 0x7ff00000, RZ, 0xc0, !PT ;  /* 0x7ff0000009267812 */ /* 0x000fc400078ec0ff */
[----:B------:R-:W-:Y:S01]  /*4640*/  MOV R31, R13 ;  /* 0x0000000d001f7202 */ /* 0x000fe20000000f00 */
[----:B------:R-:W-:Y:S01]  /*4650*/  @!P0 DMUL R16, R8, 8.98846567431157953865e+307 ;  /* 0x7fe0000008108828 */ /* 0x000fe20000000000 */
[----:B------:R-:W-:-:S03]  /*4660*/  ISETP.GE.U32.AND P2, PT, R13, R38, PT ;  /* 0x000000260d00720c */ /* 0x000fc60003f46070 */
[----:B------:R-:W-:Y:S02]  /*4670*/  @!P3 LOP3.LUT R24, R9, 0x7ff00000, RZ, 0xc0, !PT ;  /* 0x7ff000000918b812 */ /* 0x000fe400078ec0ff */
[----:B------:R-:W0:Y:S01]  /*4680*/  MUFU.RCP64H R29, R17 ;  /* 0x00000011001d7308 */ /* 0x000e220000001800 */
[C---:B------:R-:W-:Y:S02]  /*4690*/  SEL R25, R30.reuse, 0x63400000, !P2 ;  /* 0x634000001e197807 */ /* 0x040fe40005000000 */
[----:B------:R-:W-:Y:S02]  /*46a0*/  @!P3 ISETP.GE.U32.AND P4, PT, R13, R24, PT ;  /* 0x000000180d00b20c */ /* 0x000fe40003f86070 */
[----:B------:R-:W-:Y:S02]  /*46b0*/  LOP3.LUT R25, R25, 0x800fffff, R15, 0xf8, !PT ;  /* 0x800fffff19197812 */ /* 0x000fe400078ef80f */
[----:B------:R-:W-:Y:S02]  /*46c0*/  @!P3 SEL R27, R30, 0x63400000, !P4 ;  /* 0x634000001e1bb807 */ /* 0x000fe40006000000 */
[----:B------:R-:W-:-:S02]  /*46d0*/  @!P0 LOP3.LUT R38, R17, 0x7ff00000, RZ, 0xc0, !PT ;  /* 0x7ff0000011268812 */ /* 0x000fc400078ec0ff */
[----:B------:R-:W-:Y:S01]  /*46e0*/  @!P3 LOP3.LUT R24, R27, 0x80000000, R15, 0xf8, !PT ;  /* 0x800000001b18b812 */ /* 0x000fe200078ef80f */
[----:B0-----:R-:W-:-:S08]  /*46f0*/  DFMA R40, R28, -R16, 1 ;  /* 0x3ff000001c28742b */ /* 0x001fd00000000810 */
[----:B------:R-:W-:-:S08]  /*4700*/  DFMA R40, R40, R40, R40 ;  /* 0x000000282828722b */ /* 0x000fd00000000028 */
[----:B------:R-:W-:Y:S01]  /*4710*/  DFMA R28, R28, R40, R28 ;  /* 0x000000281c1c722b */ /* 0x000fe2000000001c */
[----:B------:R-:W-:Y:S01]  /*4720*/  @!P3 LOP3.LUT R41, R24, 0x100000, RZ, 0xfc, !PT ;  /* 0x001000001829b812 */ /* 0x000fe200078efcff */
[----:B------:R-:W-:Y:S02]  /*4730*/  IMAD.MOV.U32 R24, RZ, RZ, R14 ;  /* 0x000000ffff187224 */ /* 0x000fe400078e000e */
[----:B------:R-:W-:-:S04]  /*4740*/  @!P3 IMAD.MOV.U32 R40, RZ, RZ, RZ ;  /* 0x000000ffff28b224 */ /* 0x000fc800078e00ff */
[----:B------:R-:W-:Y:S02]  /*4750*/  DFMA R26, R28, -R16, 1 ;  /* 0x3ff000001c1a742b */ /* 0x000fe40000000810 */
[----:B------:R-:W-:-:S06]  /*4760*/  @!P3 DFMA R24, R24, 2, -R40 ;  /* 0x400000001818b82b */ /* 0x000fcc0000000828 */
[----:B------:R-:W-:-:S04]  /*4770*/  DFMA R26, R28, R26, R28 ;  /* 0x0000001a1c1a722b */ /* 0x000fc8000000001c */
[----:B------:R-:W-:-:S04]  /*4780*/  @!P3 LOP3.LUT R31, R25, 0x7ff00000, RZ, 0xc0, !PT ;  /* 0x7ff00000191fb812 */ /* 0x000fc800078ec0ff */
[----:B------:R-:W-:Y:S01]  /*4790*/  DMUL R28, R26, R24 ;  /* 0x000000181a1c7228 */ /* 0x000fe20000000000 */
[----:B------:R-:W-:-:S05]  /*47a0*/  VIADD R37, R31, 0xffffffff ;  /* 0xffffffff1f257836 */ /* 0x000fca0000000000 */
[----:B------:R-:W-:Y:S01]  /*47b0*/  ISETP.GT.U32.AND P0, PT, R37, 0x7feffffe, PT ;  /* 0x7feffffe2500780c */ /* 0x000fe20003f04070 */
[----:B------:R-:W-:Y:S01]  /*47c0*/  VIADD R37, R38, 0xffffffff ;  /* 0xffffffff26257836 */ /* 0x000fe20000000000 */
[----:B------:R-:W-:-:S04]  /*47d0*/  DFMA R40, R28, -R16, R24 ;  /* 0x800000101c28722b */ /* 0x000fc80000000018 */
[----:B------:R-:W-:-:S04]  /*47e0*/  ISETP.GT.U32.OR P0, PT, R37, 0x7feffffe, P0 ;  /* 0x7feffffe2500780c */ /* 0x000fc80000704470 */
[----:B------:R-:W-:-:S09]  /*47f0*/  DFMA R26, R26, R40, R28 ;  /* 0x000000281a1a722b */ /* 0x000fd2000000001c */
[----:B------:R-:W-:Y:S05]  /*4800*/  @P0 BRA `(.L_x_95) ;  /* 0x00000000006c0947 */ /* 0x000fea0003800000 */
[----:B------:R-:W-:-:S04]  /*4810*/  LOP3.LUT R14, R9, 0x7ff00000, RZ, 0xc0, !PT ;  /* 0x7ff00000090e7812 */ /* 0x000fc800078ec0ff */
[CC--:B------:R-:W-:Y:S02]  /*4820*/  VIADDMNMX R15, R13.reuse, -R14.reuse, 0xb9600000, !PT ;  /* 0xb96000000d0f7446 */ /* 0x0c0fe4000780090e */
[----:B------:R-:W-:Y:S02]  /*4830*/  ISETP.GE.U32.AND P0, PT, R13, R14, PT ;  /* 0x0000000e0d00720c */ /* 0x000fe40003f06070 */
[----:B------:R-:W-:Y:S02]  /*4840*/  VIMNMX R15, PT, PT, R15, 0x46a00000, PT ;  /* 0x46a000000f0f7848 */ /* 0x000fe40003fe0100 */
[----:B------:R-:W-:-:S05]  /*4850*/  SEL R30, R30, 0x63400000, !P0 ;  /* 0x634000001e1e7807 */ /* 0x000fca0004000000 */
[----:B------:R-:W-:Y:S02]  /*4860*/  IMAD.IADD R15, R15, 0x1, -R30 ;  /* 0x000000010f0f7824 */ /* 0x000fe400078e0a1e */
[----:B------:R-:W-:Y:S02]  /*4870*/  IMAD.MOV.U32 R30, RZ, RZ, RZ ;  /* 0x000000ffff1e7224 */ /* 0x000fe400078e00ff */
[----:B------:R-:W-:-:S06]  /*4880*/  VIADD R31, R15, 0x7fe00000 ;  /* 0x7fe000000f1f7836 */ /* 0x000fcc0000000000 */
[----:B------:R-:W-:-:S10]  /*4890*/  DMUL R28, R26, R30 ;  /* 0x0000001e1a1c7228 */ /* 0x000fd40000000000 */
[----:B------:R-:W-:-:S13]  /*48a0*/  FSETP.GTU.AND P0, PT, |R29|, 1.469367938527859385e-39, PT ;  /* 0x001000001d00780b */ /* 0x000fda0003f0c200 */
[----:B------:R-:W-:Y:S05]  /*48b0*/  @P0 BRA `(.L_x_96) ;  /* 0x0000000000940947 */ /* 0x000fea0003800000 */
[----:B------:R-:W-:Y:S01]  /*48c0*/  DFMA R24, R26, -R16, R24 ;  /* 0x800000101a18722b */ /* 0x000fe20000000018 */
[----:B------:R-:W-:-:S09]  /*48d0*/  MOV R30, RZ ;  /* 0x000000ff001e7202 */ /* 0x000fd20000000f00 */
[C---:B------:R-:W-:Y:S02]  /*48e0*/  FSETP.NEU.AND P0, PT, R25.reuse, RZ, PT ;  /* 0x000000ff1900720b */ /* 0x040fe40003f0d000 */
[----:B------:R-:W-:-:S04]  /*48f0*/  LOP3.LUT R13, R25, 0x80000000, R9, 0x48, !PT ;  /* 0x80000000190d7812 */ /* 0x000fc800078e4809 */
[----:B------:R-:W-:-:S07]  /*4900*/  LOP3.LUT R31, R13, R31, RZ, 0xfc, !PT ;  /* 0x0000001f0d1f7212 */ /* 0x000fce00078efcff */
[----:B------:R-:W-:Y:S05]  /*4910*/  @!P0 BRA `(.L_x_96) ;  /* 0x00000000007c8947 */ /* 0x000fea0003800000 */
[----:B------:R-:W-:Y:S01]  /*4920*/  IMAD.MOV R17, RZ, RZ, -R15 ;  /* 0x000000ffff117224 */ /* 0x000fe200078e0a0f */
[----:B------:R-:W-:Y:S01]  /*4930*/  IADD3 R15, PT, PT, -R15, -0x43300000, RZ ;  /* 0xbcd000000f0f7810 */ /* 0x000fe20007ffe1ff */
[----:B------:R-:W-:-:S06]  /*4940*/  IMAD.MOV.U32 R16, RZ, RZ, RZ ;  /* 0x000000ffff107224 */ /* 0x000fcc00078e00ff */
[----:B------:R-:W-:Y:S02]  /*4950*/  DFMA R16, R28, -R16, R26 ;  /* 0x800000101c10722b */ /* 0x000fe4000000001a */
[----:B------:R-:W-:-:S08]  /*4960*/  DMUL.RP R26, R26, R30 ;  /* 0x0000001e1a1a7228 */ /* 0x000fd00000008000 */
[----:B------:R-:W-:Y:S02]  /*4970*/  FSETP.NEU.AND P0, PT, |R17|, R15, PT ;  /* 0x0000000f1100720b */ /* 0x000fe40003f0d200 */
[----:B------:R-:W-:Y:S02]  /*4980*/  LOP3.LUT R13, R27, R13, RZ, 0x3c, !PT ;  /* 0x0000000d1b0d7212 */ /* 0x000fe400078e3cff */
[----:B------:R-:W-:Y:S02]  /*4990*/  FSEL R28, R26, R28, !P0 ;  /* 0x0000001c1a1c7208 */ /* 0x000fe40004000000 */
[----:B------:R-:W-:Y:S01]  /*49a0*/  FSEL R29, R13, R29, !P0 ;  /* 0x0000001d0d1d7208 */ /* 0x000fe20004000000 */
[----:B------:R-:W-:Y:S06]  /*49b0*/  BRA `(.L_x_96) ;  /* 0x0000000000547947 */ /* 0x000fec0003800000 */
.L_x_95:
[----:B------:R-:W-:-:S14]  /*49c0*/  DSETP.NAN.AND P0, PT, R14, R14, PT ;  /* 0x0000000e0e00722a */ /* 0x000fdc0003f08000 */
[----:B------:R-:W-:Y:S05]  /*49d0*/  @P0 BRA `(.L_x_97) ;  /* 0x0000000000440947 */ /* 0x000fea0003800000 */
[----:B------:R-:W-:-:S14]  /*49e0*/  DSETP.NAN.AND P0, PT, R8, R8, PT ;  /* 0x000000080800722a */ /* 0x000fdc0003f08000 */
[----:B------:R-:W-:Y:S05]  /*49f0*/  @P0 BRA `(.L_x_98) ;  /* 0x0000000000300947 */ /* 0x000fea0003800000 */
[----:B------:R-:W-:Y:S01]  /*4a00*/  ISETP.NE.AND P0, PT, R31, R38, PT ;  /* 0x000000261f00720c */ /* 0x000fe20003f05270 */
[----:B------:R-:W-:Y:S02]  /*4a10*/  IMAD.MOV.U32 R28, RZ, RZ, 0x0 ;  /* 0x00000000ff1c7424 */ /* 0x000fe400078e00ff */
[----:B------:R-:W-:-:S10]  /*4a20*/  IMAD.MOV.U32 R29, RZ, RZ, -0x80000 ;  /* 0xfff80000ff1d7424 */ /* 0x000fd400078e00ff */
[----:B------:R-:W-:Y:S05]  /*4a30*/  @!P0 BRA `(.L_x_96) ;  /* 0x0000000000348947 */ /* 0x000fea0003800000 */
[----:B------:R-:W-:Y:S02]  /*4a40*/  ISETP.NE.AND P0, PT, R31, 0x7ff00000, PT ;  /* 0x7ff000001f00780c */ /* 0x000fe40003f05270 */
[----:B------:R-:W-:Y:S02]  /*4a50*/  LOP3.LUT R29, R15, 0x80000000, R9, 0x48, !PT ;  /* 0x800000000f1d7812 */ /* 0x000fe400078e4809 */
[----:B------:R-:W-:-:S13]  /*4a60*/  ISETP.EQ.OR P0, PT, R38, RZ, !P0 ;  /* 0x000000ff2600720c */ /* 0x000fda0004702670 */
[----:B------:R-:W-:Y:S01]  /*4a70*/  @P0 LOP3.LUT R13, R29, 0x7ff00000, RZ, 0xfc, !PT ;  /* 0x7ff000001d0d0812 */ /* 0x000fe200078efcff */
[----:B------:R-:W-:Y:S01]  /*4a80*/  @!P0 IMAD.MOV.U32 R28, RZ, RZ, RZ ;  /* 0x000000ffff1c8224 */ /* 0x000fe200078e00ff */
[----:B------:R-:W-:-:S03]  /*4a90*/  @P0 MOV R28, RZ ;  /* 0x000000ff001c0202 */ /* 0x000fc60000000f00 */
[----:B------:R-:W-:Y:S01]  /*4aa0*/  @P0 IMAD.MOV.U32 R29, RZ, RZ, R13 ;  /* 0x000000ffff1d0224 */ /* 0x000fe200078e000d */
[----:B------:R-:W-:Y:S06]  /*4ab0*/  BRA `(.L_x_96) ;  /* 0x0000000000147947 */ /* 0x000fec0003800000 */
.L_x_98:
[----:B------:R-:W-:Y:S01]  /*4ac0*/  LOP3.LUT R29, R9, 0x80000, RZ, 0xfc, !PT ;  /* 0x00080000091d7812 */ /* 0x000fe200078efcff */
[----:B------:R-:W-:Y:S01]  /*4ad0*/  IMAD.MOV.U32 R28, RZ, RZ, R8 ;  /* 0x000000ffff1c7224 */ /* 0x000fe200078e0008 */
[----:B------:R-:W-:Y:S06]  /*4ae0*/  BRA `(.L_x_96) ;  /* 0x0000000000087947 */ /* 0x000fec0003800000 */
.L_x_97:
[----:B------:R-:W-:Y:S01]  /*4af0*/  LOP3.LUT R29, R15, 0x80000, RZ, 0xfc, !PT ;  /* 0x000800000f1d7812 */ /* 0x000fe200078efcff */
[----:B------:R-:W-:-:S07]  /*4b00*/  IMAD.MOV.U32 R28, RZ, RZ, R14 ;  /* 0x000000ffff1c7224 */ /* 0x000fce00078e000e */
.L_x_96:
[----:B------:R-:W-:Y:S05]  /*4b10*/  BSYNC.RECONVERGENT B0 ;  /* 0x0000000000007941 */ /* 0x000fea0003800200 */
.L_x_94:
[----:B------:R-:W-:-:S04]  /*4b20*/  IMAD.MOV.U32 R13, RZ, RZ, 0x0 ;  /* 0x00000000ff0d7424 */ /* 0x000fc800078e00ff */
[----:B------:R-:W-:Y:S05]  /*4b30*/  RET.REL.NODEC R12 `(_Z11PDH_kernel4PyPdS0_S0_xdi) ;  /* 0xffffffb40c307950 */ /* 0x000fea0003c3ffff */
        .weak           $__internal_1_$__cuda_sm20_dsqrt_rn_f64_mediumpath_v1
        .type           $__internal_1_$__cuda_sm20_dsqrt_rn_f64_mediumpath_v1,@function
        .size           $__internal_1_$__cuda_sm20_dsqrt_rn_f64_mediumpath_v1,(.L_x_216 - $__internal_1_$__cuda_sm20_dsqrt_rn_f64_mediumpath_v1)
$__internal_1_$__cuda_sm20_dsqrt_rn_f64_mediumpath_v1:
[----:B------:R-:W-:Y:S01]  /*4b40*/  ISETP.GE.U32.AND P0, PT, R26, -0x3400000, PT ;  /* 0xfcc000001a00780c */ /* 0x000fe20003f06070 */
[----:B------:R-:W-:Y:S01]  /*4b50*/  BSSY.RECONVERGENT B0, `(.L_x_99) ;  /* 0x0000024000007945 */ /* 0x000fe20003800200 */
[----:B------:R-:W-:-:S11]  /*4b60*/  IMAD.MOV.U32 R29, RZ, RZ, R15 ;  /* 0x000000ffff1d7224 */ /* 0x000fd600078e000f */
[----:B------:R-:W-:Y:S05]  /*4b70*/  @!P0 BRA `(.L_x_100) ;  /* 0x0000000000208947 */ /* 0x000fea0003800000 */
[----:B------:R-:W-:-:S10]  /*4b80*/  DFMA.RM R16, R16, R12, R24 ;  /* 0x0000000c1010722b */ /* 0x000fd40000004018 */
[----:B------:R-:W-:-:S04]  /*4b90*/  IADD3 R12, P0, PT, R16, 0x1, RZ ;  /* 0x00000001100c7810 */ /* 0x000fc80007f1e0ff */
[----:B------:R-:W-:-:S06]  /*4ba0*/  IADD3.X R13, PT, PT, RZ, R17, RZ, P0, !PT ;  /* 0x00000011ff0d7210 */ /* 0x000fcc00007fe4ff */
[----:B------:R-:W-:-:S08]  /*4bb0*/  DFMA.RP R28, -R16, R12, R28 ;  /* 0x0000000c101c722b */ /* 0x000fd0000000811c */
[----:B------:R-:W-:-:S06]  /*4bc0*/  DSETP.GT.AND P0, PT, R28, RZ, PT ;  /* 0x000000ff1c00722a */ /* 0x000fcc0003f04000 */
[----:B------:R-:W-:Y:S02]  /*4bd0*/  FSEL R12, R12, R16, P0 ;  /* 0x000000100c0c7208 */ /* 0x000fe40000000000 */
[----:B------:R-:W-:Y:S01]  /*4be0*/  FSEL R13, R13, R17, P0 ;  /* 0x000000110d0d7208 */ /* 0x000fe20000000000 */
[----:B------:R-:W-:Y:S06]  /*4bf0*/  BRA `(.L_x_101) ;  /* 0x0000000000647947 */ /* 0x000fec0003800000 */
.L_x_100:
[----:B------:R-:W-:-:S14]  /*4c00*/  DSETP.NE.AND P0, PT, R28, RZ, PT ;  /* 0x000000ff1c00722a */ /* 0x000fdc0003f05000 */
[----:B------:R-:W-:Y:S05]  /*4c10*/  @!P0 BRA `(.L_x_102) ;  /* 0x0000000000588947 */ /* 0x000fea0003800000 */
[----:B------:R-:W-:-:S13]  /*4c20*/  ISETP.GE.AND P0, PT, R29, RZ, PT ;  /* 0x000000ff1d00720c */ /* 0x000fda0003f06270 */
[----:B------:R-:W-:Y:S02]  /*4c30*/  @!P0 IMAD.MOV.U32 R12, RZ, RZ, 0x0 ;  /* 0x00000000ff0c8424 */ /* 0x000fe400078e00ff */
[----:B------:R-:W-:Y:S01]  /*4c40*/  @!P0 IMAD.MOV.U32 R13, RZ, RZ, -0x80000 ;  /* 0xfff80000ff0d8424 */ /* 0x000fe200078e00ff */
[----:B------:R-:W-:Y:S06]  /*4c50*/  @!P0 BRA `(.L_x_101) ;  /* 0x00000000004c8947 */ /* 0x000fec0003800000 */
[----:B------:R-:W-:-:S13]  /*4c60*/  ISETP.GT.AND P0, PT, R29, 0x7fefffff, PT ;  /* 0x7fefffff1d00780c */ /* 0x000fda0003f04270 */
[----:B------:R-:W-:Y:S05]  /*4c70*/  @P0 BRA `(.L_x_102) ;  /* 0x0000000000400947 */ /* 0x000fea0003800000 */
[----:B------:R-:W-:Y:S01]  /*4c80*/  DMUL R28, R28, 8.11296384146066816958e+31 ;  /* 0x469000001c1c7828 */ /* 0x000fe20000000000 */
[----:B------:R-:W-:Y:S02]  /*4c90*/  IMAD.MOV.U32 R24, RZ, RZ, RZ ;  /* 0x000000ffff187224 */ /* 0x000fe400078e00ff */
[----:B------:R-:W-:Y:S02]  /*4ca0*/  IMAD.MOV.U32 R12, RZ, RZ, 0x0 ;  /* 0x00000000ff0c7424 */ /* 0x000fe400078e00ff */
[----:B------:R-:W-:Y:S01]  /*4cb0*/  IMAD.MOV.U32 R13, RZ, RZ, 0x3fd80000 ;  /* 0x3fd80000ff0d7424 */ /* 0x000fe200078e00ff */
[----:B------:R-:W0:Y:S02]  /*4cc0*/  MUFU.RSQ64H R25, R29 ;  /* 0x0000001d00197308 */ /* 0x000e240000001c00 */
[----:B0-----:R-:W-:-:S08]  /*4cd0*/  DMUL R16, R24, R24 ;  /* 0x0000001818107228 */ /* 0x001fd00000000000 */
[----:B------:R-:W-:-:S08]  /*4ce0*/  DFMA R16, R28, -R16, 1 ;  /* 0x3ff000001c10742b */ /* 0x000fd00000000810 */
[----:B------:R-:W-:Y:S02]  /*4cf0*/  DFMA R12, R16, R12, 0.5 ;  /* 0x3fe00000100c742b */ /* 0x000fe4000000000c */
[----:B------:R-:W-:-:S08]  /*4d00*/  DMUL R16, R24, R16 ;  /* 0x0000001018107228 */ /* 0x000fd00000000000 */
[----:B------:R-:W-:-:S08]  /*4d10*/  DFMA R16, R12, R16, R24 ;  /* 0x000000100c10722b */ /* 0x000fd00000000018 */
[----:B------:R-:W-:Y:S02]  /*4d20*/  DMUL R12, R28, R16 ;  /* 0x000000101c0c7228 */ /* 0x000fe40000000000 */
[----:B------:R-:W-:-:S06]  /*4d30*/  IADD3 R17, PT, PT, R17, -0x100000, RZ ;  /* 0xfff0000011117810 */ /* 0x000fcc0007ffe0ff */
[----:B------:R-:W-:-:S08]  /*4d40*/  DFMA R24, R12, -R12, R28 ;  /* 0x8000000c0c18722b */ /* 0x000fd0000000001c */
[----:B------:R-:W-:-:S10]  /*4d50*/  DFMA R12, R16, R24, R12 ;  /* 0x00000018100c722b */ /* 0x000fd4000000000c */
[----:B------:R-:W-:Y:S01]  /*4d60*/  VIADD R13, R13, 0xfcb00000 ;  /* 0xfcb000000d0d7836 */ /* 0x000fe20000000000 */
[----:B------:R-:W-:Y:S06]  /*4d70*/  BRA `(.L_x_101) ;  /* 0x0000000000047947 */ /* 0x000fec0003800000 */
.L_x_102:
[----:B------:R-:W-:-:S11]  /*4d80*/  DADD R12, R28, R28 ;  /* 0x000000001c0c7229 */ /* 0x000fd6000000001c */
.L_x_101:
[----:B------:R-:W-:Y:S05]  /*4d90*/  BSYNC.RECONVERGENT B0 ;  /* 0x0000000000007941 */ /* 0x000fea0003800200 */
.L_x_99:
[----:B------:R-:W-:Y:S02]  /*4da0*/  IMAD.MOV.U32 R15, RZ, RZ, 0x0 ;  /* 0x00000000ff0f7424 */ /* 0x000fe400078e00ff */
[----:B------:R-:W-:Y:S02]  /*4db0*/  IMAD.MOV.U32 R28, RZ, RZ, R12 ;  /* 0x000000ffff1c7224 */ /* 0x000fe400078e000c */
[----:B------:R-:W-:Y:S01]  /*4dc0*/  IMAD.MOV.U32 R29, RZ, RZ, R13 ;  /* 0x000000ffff1d7224 */ /* 0x000fe200078e000d */
[----:B------:R-:W-:Y:S06]  /*4dd0*/  RET.REL.NODEC R14 `(_Z11PDH_kernel4PyPdS0_S0_xdi) ;  /* 0xffffffb00e887950 */ /* 0x000fec0003c3ffff */
.L_x_103:
[----:B------:R-:W-:-:S00]  /*4de0*/  BRA `(.L_x_103) ;  /* 0xfffffffc00fc7947 */ /* 0x000fc0000383ffff */
[----:B------:R-:W-:-:S00]  /*4df0*/  NOP ;  /* 0x0000000000007918 */ /* 0x000fc00000000000 */
        /* <DEDUP_REMOVED lines=8> */
.L_x_216:


//--------------------- .text._Z11PDH_kernel3PyPdS0_S0_xd --------------------------
	.section	.text._Z11PDH_kernel3PyPdS0_S0_xd,"ax",@progbits
	.align	128
        .global         _Z11PDH_kernel3PyPdS0_S0_xd
        .type           _Z11PDH_kernel3PyPdS0_S0_xd,@function
        .size           _Z11PDH_kernel3PyPdS0_S0_xd,(.L_x_218 - _Z11PDH_kernel3PyPdS0_S0_xd)
        .other          _Z11PDH_kernel3PyPdS0_S0_xd,@"STO_CUDA_ENTRY STV_DEFAULT"
_Z11PDH_kernel3PyPdS0_S0_xd:
.text._Z11PDH_kernel3PyPdS0_S0_xd:
[----:B------:R-:W-:Y:S01]  /*0000*/  LDC R1, c[0x0][0x37c] ;  /* 0x0000df00ff017b82 */ /* 0x000fe20000000800 */
[----:B------:R-:W0:Y:S07]  /*0010*/  S2R R10, SR_TID.X ;  /* 0x00000000000a7919 */ /* 0x000e2e0000002100 */
[----:B------:R-:W1:Y:S01]  /*0020*/  S2UR UR6, SR_CTAID.X ;  /* 0x00000000000679c3 */ /* 0x000e620000002500 */
[----:B------:R-:W1:Y:S01]  /*0030*/  LDCU UR9, c[0x0][0x360] ;  /* 0x00006c00ff0977ac */ /* 0x000e620008000800 */
[----:B------:R-:W2:Y:S01]  /*0040*/  LDCU.64 UR4, c[0x0][0x3a0] ;  /* 0x00007400ff0477ac */ /* 0x000ea20008000a00 */
[----:B-1----:R-:W-:-:S06]  /*0050*/  UIMAD UR12, UR6, UR9, URZ ;  /* 0x00000009060c72a4 */ /* 0x002fcc000f8e02ff */
[----:B0-----:R-:W-:-:S05]  /*0060*/  VIADD R6, R10, UR12 ;  /* 0x0000000c0a067c36 */ /* 0x001fca0008000000 */
[----:B--2---:R-:W-:Y:S02]  /*0070*/  ISETP.GE.U32.AND P0, PT, R6, UR4, PT ;  /* 0x0000000406007c0c */ /* 0x004fe4000bf06070 */
[----:B------:R-:W-:-:S04]  /*0080*/  SHF.R.S32.HI R3, RZ, 0x1f, R6 ;  /* 0x0000001fff037819 */ /* 0x000fc80000011406 */
[----:B------:R-:W-:-:S13]  /*0090*/  ISETP.GE.AND.EX P0, PT, R3, UR5, PT, P0 ;  /* 0x0000000503007c0c */ /* 0x000fda000bf06300 */
[----:B------:R-:W-:Y:S05]  /*00a0*/  @P0 EXIT ;  /* 0x000000000000094d */ /* 0x000fea0003800000 */
[----:B------:R-:W0:Y:S01]  /*00b0*/  LDCU.64 UR4, c[0x0][0x388] ;  /* 0x00007100ff0477ac */ /* 0x000e220008000a00 */
[C---:B------:R-:W-:Y:S01]  /*00c0*/  IMAD.SHL.U32 R18, R6.reuse, 0x8, RZ ;  /* 0x0000000806127824 */ /* 0x040fe200078e00ff */
[----:B------:R-:W-:Y:S01]  /*00d0*/  SHF.L.U64.HI R3, R6, 0x3, R3 ;  /* 0x0000000306037819 */ /* 0x000fe20000010203 */
[----:B------:R-:W1:Y:S01]  /*00e0*/  LDCU.128 UR16, c[0x0][0x390] ;  /* 0x00007200ff1077ac */ /* 0x000e620008000c00 */
[----:B------:R-:W2:Y:S02]  /*00f0*/  LDCU.64 UR10, c[0x0][0x358] ;  /* 0x00006b00ff0a77ac */ /* 0x000ea40008000a00 */
[C---:B0-----:R-:W-:Y:S02]  /*0100*/  IADD3 R14, P0, PT, R18.reuse, UR4, RZ ;  /* 0x00000004120e7c10 */ /* 0x041fe4000ff1e0ff */
[C---:B-1----:R-:W-:Y:S02]  /*0110*/  IADD3 R16, P1, PT, R18.reuse, UR16, RZ ;  /* 0x0000001012107c10 */ /* 0x042fe4000ff3e0ff */
[----:B------:R-:W-:-:S02]  /*0120*/  IADD3 R18, P2, PT, R18, UR18, RZ ;  /* 0x0000001212127c10 */ /* 0x000fc4000ff5e0ff */
[C---:B------:R-:W-:Y:S02]  /*0130*/  IADD3.X R15, PT, PT, R3.reuse, UR5, RZ, P0, !PT ;  /* 0x00000005030f7c10 */ /* 0x040fe400087fe4ff */
[C---:B------:R-:W-:Y:S02]  /*0140*/  IADD3.X R17, PT, PT, R3.reuse, UR17, RZ, P1, !PT ;  /* 0x0000001103117c10 */ /* 0x040fe40008ffe4ff */
[----:B------:R-:W-:Y:S02]  /*0150*/  IADD3.X R19, PT, PT, R3, UR19, RZ, P2, !PT ;  /* 0x0000001303137c10 */ /* 0x000fe400097fe4ff */
[----:B--2---:R-:W5:Y:S04]  /*0160*/  LDG.E.64 R14, desc[UR10][R14.64] ;  /* 0x0000000a0e0e7981 */ /* 0x004f68000c1e1b00 */
[----:B------:R-:W5:Y:S04]  /*0170*/  LDG.E.64 R16, desc[UR10][R16.64] ;  /* 0x0000000a10107981 */ /* 0x000f68000c1e1b00 */
[----:B------:R-:W5:Y:S01]  /*0180*/  LDG.E.64 R18, desc[UR10][R18.64] ;  /* 0x0000000a12127981 */ /* 0x000f62000c1e1b00 */
[----:B------:R-:W0:Y:S01]  /*0190*/  S2UR UR5, SR_CgaCtaId ;  /* 0x00000000000579c3 */ /* 0x000e220000008800 */
[----:B------:R-:W1:Y:S01]  /*01a0*/  LDCU UR17, c[0x0][0x370] ;  /* 0x00006e00ff1177ac */ /* 0x000e620008000800 */
[----:B------:R-:W-:Y:S01]  /*01b0*/  IMAD.U32 R0, RZ, RZ, UR9 ;  /* 0x00000009ff007e24 */ /* 0x000fe2000f8e00ff */
[----:B------:R-:W-:Y:S01]  /*01c0*/  UMOV UR4, 0x400 ;  /* 0x0000040000047882 */ /* 0x000fe20000000000 */
[----:B------:R-:W2:Y:S04]  /*01d0*/  LDCU UR13, c[0x0][0x3a8] ;  /* 0x00007500ff0d77ac */ /* 0x000ea80008000800 */
[----:B------:R-:W3:Y:S01]  /*01e0*/  LDC R3, c[0x0][0x3ac] ;  /* 0x0000eb00ff037b82 */ /* 0x000ee20000000800 */
[----:B0-----:R-:W-:-:S02]  /*01f0*/  ULEA UR5, UR5, UR4, 0x18 ;  /* 0x0000000405057291 */ /* 0x001fc4000f8ec0ff */
[----:B------:R-:W-:-:S04]  /*0200*/  UIADD3 UR4, UPT, UPT, UR6, 0x1, URZ ;  /* 0x0000000106047890 */ /* 0x000fc8000fffe0ff */
[----:B-1----:R-:W-:Y:S01]  /*0210*/  UISETP.GE.U32.AND UP0, UPT, UR4, UR17, UPT ;  /* 0x000000110400728c */ /* 0x002fe2000bf06070 */
[----:B------:R-:W-:-:S04]  /*0220*/  LEA R11, R10, UR5, 0x3 ;  /* 0x000000050a0b7c11 */ /* 0x000fc8000f8e18ff */
[----:B------:R-:W-:-:S04]  /*0230*/  LEA R9, R0, R11, 0x3 ;  /* 0x0000000b00097211 */ /* 0x000fc800078e18ff */
[----:B--2---:R-:W-:Y:S05]  /*0240*/  BRA.U UP0, `(.L_x_104) ;  /* 0x0000002100207547 */ /* 0x004fea000b800000 */
[----:B------:R-:W-:-:S05]  /*0250*/  UMOV UR5, UR4 ;  /* 0x0000000400057c82 */ /* 0x000fca0008000000 */
.L_x_143:
[----:B0-----:R-:W0:Y:S01]  /*0260*/  LDCU.64 UR6, c[0x0][0x3a0] ;  /* 0x00007400ff0677ac */ /* 0x001e220008000a00 */
[----:B-1----:R-:W1:Y:S01]  /*0270*/  LDC.64 R22, c[0x0][0x390] ;  /* 0x0000e400ff167b82 */ /* 0x002e620000000a00 */
[----:B------:R-:W-:-:S07]  /*0280*/  UIMAD UR8, UR9, UR5, URZ ;  /* 0x00000005090872a4 */ /* 0x000fce000f8e02ff */
[----:B--2---:R-:W2:Y:S01]  /*0290*/  LDC.64 R24, c[0x0][0x398] ;  /* 0x0000e600ff187b82 */ /* 0x004ea20000000a00 */
[----:B------:R-:W-:-:S05]  /*02a0*/  VIADD R0, R10, UR8 ;  /* 0x000000080a007c36 */ /* 0x000fca0008000000 */
[----:B------:R-:W-:Y:S02]  /*02b0*/  SHF.R.S32.HI R5, RZ, 0x1f, R0 ;  /* 0x0000001fff057819 */ /* 0x000fe40000011400 */
[----:B0-----:R-:W-:-:S04]  /*02c0*/  ISETP.GE.U32.AND P0, PT, R0, UR6, PT ;  /* 0x0000000600007c0c */ /* 0x001fc8000bf06070 */
[----:B------:R-:W-:-:S13]  /*02d0*/  ISETP.GE.AND.EX P0, PT, R5, UR7, PT, P0 ;  /* 0x0000000705007c0c */ /* 0x000fda000bf06300 */
[----:B---34-:R-:W0:Y:S01]  /*02e0*/  @!P0 LDC.64 R12, c[0x0][0x388] ;  /* 0x0000e200ff0c8b82 */ /* 0x018e220000000a00 */
[C---:B------:R-:W-:Y:S01]  /*02f0*/  @!P0 IMAD.SHL.U32 R21, R0.reuse, 0x8, RZ ;  /* 0x0000000800158824 */ /* 0x040fe200078e00ff */
[----:B------:R-:W-:-:S04]  /*0300*/  @!P0 SHF.L.U64.HI R0, R0, 0x3, R5 ;  /* 0x0000000300008819 */ /* 0x000fc80000010205 */
[C---:B--2---:R-:W-:Y:S02]  /*0310*/  @!P0 IADD3 R20, P3, PT, R21.reuse, R24, RZ ;  /* 0x0000001815148210 */ /* 0x044fe40007f7e0ff */
[C---:B0-----:R-:W-:Y:S02]  /*0320*/  @!P0 IADD3 R4, P1, PT, R21.reuse, R12, RZ ;  /* 0x0000000c15048210 */ /* 0x041fe40007f3e0ff */
[----:B-1----:R-:W-:Y:S01]  /*0330*/  @!P0 IADD3 R12, P2, PT, R21, R22, RZ ;  /* 0x00000016150c8210 */ /* 0x002fe20007f5e0ff */
[C---:B------:R-:W-:Y:S02]  /*0340*/  @!P0 IMAD.X R21, R0.reuse, 0x1, R25, P3 ;  /* 0x0000000100158824 */ /* 0x040fe400018e0619 */
[C---:B------:R-:W-:Y:S01]  /*0350*/  @!P0 IMAD.X R5, R0.reuse, 0x1, R13, P1 ;  /* 0x0000000100058824 */ /* 0x040fe200008e060d */
[----:B------:R-:W-:-:S03]  /*0360*/  @!P0 IADD3.X R13, PT, PT, R0, R23, RZ, P2, !PT ;  /* 0x00000017000d8210 */ /* 0x000fc600017fe4ff */
[----:B------:R-:W2:Y:S04]  /*0370*/  @!P0 LDG.E.64 R20, desc[UR10][R20.64] ;  /* 0x0000000a14148981 */ /* 0x000ea8000c1e1b00 */
[----:B------:R-:W4:Y:S04]  /*0380*/  @!P0 LDG.E.64 R4, desc[UR10][R4.64] ;  /* 0x0000000a04048981 */ /* 0x000f28000c1e1b00 */
[----:B------:R-:W3:Y:S01]  /*0390*/  @!P0 LDG.E.64 R12, desc[UR10][R12.64] ;  /* 0x0000000a0c0c8981 */ /* 0x000ee2000c1e1b00 */
[----:B------:R-:W-:-:S04]  /*03a0*/  IMAD.U32 R0, RZ, RZ, UR9 ;  /* 0x00000009ff007e24 */ /* 0x000fc8000f8e00ff */
[----:B------:R-:W-:Y:S01]  /*03b0*/  @!P0 IMAD R7, R0, 0x8, R9 ;  /* 0x0000000800078824 */ /* 0x000fe200078e0209 */
[----:B------:R-:W-:Y:S02]  /*03c0*/  UISETP.GE.U32.AND UP0, UPT, UR9, 0x4, UPT ;  /* 0x000000040900788c */ /* 0x000fe4000bf06070 */
[----:B------:R-:W-:Y:S01]  /*03d0*/  UIADD3 UR5, UPT, UPT, UR5, 0x1, URZ ;  /* 0x0000000105057890 */ /* 0x000fe2000fffe0ff */
[----:B------:R-:W-:-:S03]  /*03e0*/  UMOV UR4, URZ ;  /* 0x000000ff00047c82 */ /* 0x000fc60008000000 */
[----:B------:R-:W-:Y:S01]  /*03f0*/  UISETP.NE.AND UP1, UPT, UR5, UR17, UPT ;  /* 0x000000110500728c */ /* 0x000fe2000bf25270 */
[----:B----4-:R0:W-:Y:S04]  /*0400*/  @!P0 STS.64 [R11], R4 ;  /* 0x000000040b008388 */ /* 0x0101e80000000a00 */
[----:B---3--:R0:W-:Y:S04]  /*0410*/  @!P0 STS.64 [R9], R12 ;  /* 0x0000000c09008388 */ /* 0x0081e80000000a00 */
[----:B--2---:R0:W-:Y:S01]  /*0420*/  @!P0 STS.64 [R7], R20 ;  /* 0x0000001407008388 */ /* 0x0041e20000000a00 */
[----:B------:R-:W-:Y:S06]  /*0430*/  BAR.SYNC.DEFER_BLOCKING 0x0 ;  /* 0x0000000000007b1d */ /* 0x000fec0000010000 */
[----:B------:R-:W-:Y:S05]  /*0440*/  BRA.U !UP0, `(.L_x_105) ;  /* 0x0000001108347547 */ /* 0x000fea000b800000 */
[----:B------:R-:W1:Y:S01]  /*0450*/  S2UR UR7, SR_CgaCtaId ;  /* 0x00000000000779c3 */ /* 0x000e620000008800 */
[----:B------:R-:W-:Y:S01]  /*0460*/  UMOV UR6, 0x400 ;  /* 0x0000040000067882 */ /* 0x000fe20000000000 */
[----:B------:R-:W-:Y:S02]  /*0470*/  ULOP3.LUT UR4, UR9, 0xfffffffc, URZ, 0xc0, !UPT ;  /* 0xfffffffc09047892 */ /* 0x000fe4000f8ec0ff */
[----:B------:R-:W-:Y:S02]  /*0480*/  UIADD3 UR14, UPT, UPT, UR8, 0x3, URZ ;  /* 0x00000003080e7890 */ /* 0x000fe4000fffe0ff */
[----:B------:R-:W-:Y:S02]  /*0490*/  UIADD3 UR15, UPT, UPT, UR8, 0x2, URZ ;  /* 0x00000002080f7890 */ /* 0x000fe4000fffe0ff */
[----:B------:R-:W2:Y:S01]  /*04a0*/  LDC.64 R34, c[0x0][0x3a8] ;  /* 0x0000ea00ff227b82 */ /* 0x000ea20000000a00 */
[----:B------:R-:W3:Y:S01]  /*04b0*/  LDCU UR19, c[0x0][0x3ac] ;  /* 0x00007580ff1377ac */ /* 0x000ee20008000800 */
[----:B------:R-:W4:Y:S06]  /*04c0*/  LDCU.64 UR22, c[0x0][0x3a0] ;  /* 0x00007400ff1677ac */ /* 0x000f2c0008000a00 */
[----:B------:R-:W0:Y:S01]  /*04d0*/  LDC.64 R28, c[0x0][0x380] ;  /* 0x0000e000ff1c7b82 */ /* 0x000e220000000a00 */
[----:B------:R-:W-:-:S02]  /*04e0*/  UIADD3 UR16, UPT, UPT, UR8, 0x1, URZ ;  /* 0x0000000108107890 */ /* 0x000fc4000fffe0ff */
[----:B------:R-:W-:Y:S02]  /*04f0*/  UIADD3 UR4, UPT, UPT, -UR4, URZ, URZ ;  /* 0x000000ff04047290 */ /* 0x000fe4000fffe1ff */
[----:B-1----:R-:W-:-:S03]  /*0500*/  ULEA UR6, UR7, UR6, 0x18 ;  /* 0x0000000607067291 */ /* 0x002fc6000f8ec0ff */
[----:B------:R-:W-:Y:S01]  /*0510*/  UMOV UR7, UR8 ;  /* 0x0000000800077c82 */ /* 0x000fe20008000000 */
[----:B---34-:R-:W-:-:S12]  /*0520*/  UIADD3 UR6, UPT, UPT, UR6, 0x18, URZ ;  /* 0x0000001806067890 */ /* 0x018fd8000fffe0ff */
.L_x_126:
[----:B------:R-:W-:Y:S02]  /*0530*/  USHF.R.S32.HI UR18, URZ, 0x1f, UR7 ;  /* 0x0000001fff127899 */ /* 0x000fe40008011407 */
[----:B------:R-:W-:Y:S02]  /*0540*/  UISETP.GE.U32.AND UP0, UPT, UR7, UR22, UPT ;  /* 0x000000160700728c */ /* 0x000fe4000bf06070 */
[----:B------:R-:W-:Y:S02]  /*0550*/  ULEA UR20, UR9, UR6, 0x3 ;  /* 0x0000000609147291 */ /* 0x000fe4000f8e18ff */
[----:B------:R-:W-:Y:S02]  /*0560*/  UISETP.GE.AND.EX UP0, UPT, UR18, UR23, UPT, UP0 ;  /* 0x000000171200728c */ /* 0x000fe4000bf06300 */
[----:B------:R-:W-:-:S07]  /*0570*/  ULEA UR21, UR9, UR6, 0x4 ;  /* 0x0000000609157291 */ /* 0x000fce000f8e20ff */
[----:B-1-34-:R-:W-:Y:S05]  /*0580*/  BRA.U UP0, `(.L_x_106) ;  /* 0x0000000100e47547 */ /* 0x01afea000b800000 */
[----:B0-----:R-:W0:Y:S01]  /*0590*/  LDS.64 R12, [UR20+-0x18] ;  /* 0xffffe814ff0c7984 */ /* 0x001e220008000a00 */
[----:B------:R-:W-:Y:S03]  /*05a0*/  BSSY.RECONVERGENT B1, `(.L_x_107) ;  /* 0x000001d000017945 */ /* 0x000fe60003800200 */
[----:B------:R-:W1:Y:S04]  /*05b0*/  LDS.64 R4, [UR6+-0x18] ;  /* 0xffffe806ff047984 */ /* 0x000e680008000a00 */
[----:B------:R-:W3:Y:S01]  /*05c0*/  LDS.64 R20, [UR21+-0x18] ;  /* 0xffffe815ff147984 */ /* 0x000ee20008000a00 */
[----:B0----5:R-:W-:Y:S02]  /*05d0*/  DADD R12, R16, -R12 ;  /* 0x00000000100c7229 */ /* 0x021fe4000000080c */
[----:B-1----:R-:W-:-:S06]  /*05e0*/  DADD R4, R14, -R4 ;  /* 0x000000000e047229 */ /* 0x002fcc0000000804 */
[----:B------:R-:W-:Y:S02]  /*05f0*/  DMUL R12, R12, R12 ;  /* 0x0000000c0c0c7228 */ /* 0x000fe40000000000 */
[----:B---3--:R-:W-:-:S06]  /*0600*/  DADD R20, R18, -R20 ;  /* 0x0000000012147229 */ /* 0x008fcc0000000814 */
        /* <DEDUP_REMOVED lines=21> */
[----:B--2---:R-:W-:Y:S05]  /*0760*/  CALL.REL.NOINC `($__internal_3_$__cuda_sm20_dsqrt_rn_f64_mediumpath_v1) ;  /* 0x0000004000f07944 */ /* 0x004fea0003c00000 */
.L_x_108:
[----:B------:R-:W-:Y:S05]  /*0770*/  BSYNC.RECONVERGENT B1 ;  /* 0x0000000000017941 */ /* 0x000fea0003800200 */
.L_x_107:
[----:B------:R-:W2:Y:S01]  /*0780*/  MUFU.RCP64H R5, UR19 ;  /* 0x0000001300057d08 */ /* 0x000ea20008001800 */
[----:B------:R-:W-:Y:S01]  /*0790*/  IMAD.MOV.U32 R4, RZ, RZ, 0x1 ;  /* 0x00000001ff047424 */ /* 0x000fe200078e00ff */
[----:B------:R-:W-:Y:S01]  /*07a0*/  FSETP.GEU.AND P1, PT, |R27|, 6.5827683646048100446e-37, PT ;  /* 0x036000001b00780b */ /* 0x000fe20003f2e200 */
[----:B------:R-:W-:Y:S04]  /*07b0*/  BSSY.RECONVERGENT B1, `(.L_x_109) ;  /* 0x0000011000017945 */ /* 0x000fe80003800200 */
[----:B--2---:R-:W-:-:S08]  /*07c0*/  DFMA R12, R4, -R34, 1 ;  /* 0x3ff00000040c742b */ /* 0x004fd00000000822 */
        /* <DEDUP_REMOVED lines=10> */
[----:B------:R-:W-:Y:S02]  /*0870*/  MOV R24, R26 ;  /* 0x0000001a00187202 */ /* 0x000fe40000000f00 */
[----:B------:R-:W-:-:S07]  /*0880*/  MOV R2, 0x8a0 ;  /* 0x000008a000027802 */ /* 0x000fce0000000f00 */
[----:B------:R-:W-:Y:S05]  /*0890*/  CALL.REL.NOINC `($__internal_2_$__cuda_sm20_div_rn_f64_full) ;  /* 0x0000003c002c7944 */ /* 0x000fea0003c00000 */
[----:B------:R-:W-:Y:S02]  /*08a0*/  IMAD.MOV.U32 R4, RZ, RZ, R32 ;  /* 0x000000ffff047224 */ /* 0x000fe400078e0020 */
[----:B------:R-:W-:-:S07]  /*08b0*/  IMAD.MOV.U32 R5, RZ, RZ, R33 ;  /* 0x000000ffff057224 */ /* 0x000fce00078e0021 */
.L_x_110:
[----:B------:R-:W-:Y:S05]  /*08c0*/  BSYNC.RECONVERGENT B1 ;  /* 0x0000000000017941 */ /* 0x000fea0003800200 */
.L_x_109:
[----:B------:R-:W0:Y:S01]  /*08d0*/  F2I.F64.TRUNC R13, R4 ;  /* 0x00000004000d7311 */ /* 0x000e22000030d100 */
[----:B------:R-:W-:Y:S01]  /*08e0*/  IMAD.MOV.U32 R20, RZ, RZ, 0x1 ;  /* 0x00000001ff147424 */ /* 0x000fe200078e00ff */
[----:B------:R-:W-:Y:S01]  /*08f0*/  MOV R21, 0x0 ;  /* 0x0000000000157802 */ /* 0x000fe20000000f00 */
[----:B0-----:R-:W-:-:S05]  /*0900*/  IMAD.WIDE R12, R13, 0x8, R28 ;  /* 0x000000080d0c7825 */ /* 0x001fca00078e021c */
[----:B------:R1:W-:Y:S02]  /*0910*/  REDG.E.ADD.64.STRONG.GPU desc[UR10][R12.64], R20 ;  /* 0x000000140c00798e */ /* 0x0003e4000c12e50a */
.L_x_106:
[----:B------:R-:W-:Y:S02]  /*0920*/  USHF.R.S32.HI UR18, URZ, 0x1f, UR16 ;  /* 0x0000001fff127899 */ /* 0x000fe40008011410 */
[----:B------:R-:W-:-:S04]  /*0930*/  UISETP.GE.U32.AND UP0, UPT, UR16, UR22, UPT ;  /* 0x000000161000728c */ /* 0x000fc8000bf06070 */
[----:B------:R-:W-:-:S09]  /*0940*/  UISETP.GE.AND.EX UP0, UPT, UR18, UR23, UPT, UP0 ;  /* 0x000000171200728c */ /* 0x000fd2000bf06300 */
[----:B------:R-:W-:Y:S05]  /*0950*/  BRA.U UP0, `(.L_x_111) ;  /* 0x0000000100e47547 */ /* 0x000fea000b800000 */
[----:B01----:R-:W0:Y:S01]  /*0960*/  LDS.64 R12, [UR20+-0x10] ;  /* 0xfffff014ff0c7984 */ /* 0x003e220008000a00 */
        /* <DEDUP_REMOVED lines=28> */
[----:B--2---:R-:W-:Y:S05]  /*0b30*/  CALL.REL.NOINC `($__internal_3_$__cuda_sm20_dsqrt_rn_f64_mediumpath_v1) ;  /* 0x0000003c00fc7944 */ /* 0x004fea0003c00000 */
.L_x_113:
[----:B------:R-:W-:Y:S05]  /*0b40*/  BSYNC.RECONVERGENT B1 ;  /* 0x0000000000017941 */ /* 0x000fea0003800200 */
.L_x_112:
[----:B------:R-:W2:Y:S01]  /*0b50*/  MUFU.RCP64H R5, UR19 ;  /* 0x0000001300057d08 */ /* 0x000ea20008001800 */
[----:B------:R-:W-:Y:S01]  /*0b60*/  MOV R4, 0x1 ;  /* 0x0000000100047802 */ /* 0x000fe20000000f00 */
[----:B------:R-:W-:Y:S01]  /*0b70*/  BSSY.RECONVERGENT B1, `(.L_x_114) ;  /* 0x0000012000017945 */ /* 0x000fe20003800200 */
[----:B------:R-:W-:-:S04]  /*0b80*/  FSETP.GEU.AND P1, PT, |R27|, 6.5827683646048100446e-37, PT ;  /* 0x036000001b00780b */ /* 0x000fc80003f2e200 */
        /* <DEDUP_REMOVED lines=12> */
[----:B------:R-:W-:-:S07]  /*0c50*/  MOV R2, 0xc70 ;  /* 0x00000c7000027802 */ /* 0x000fce0000000f00 */
[----:B------:R-:W-:Y:S05]  /*0c60*/  CALL.REL.NOINC `($__internal_2_$__cuda_sm20_div_rn_f64_full) ;  /* 0x0000003800387944 */ /* 0x000fea0003c00000 */
[----:B------:R-:W-:Y:S02]  /*0c70*/  IMAD.MOV.U32 R4, RZ, RZ, R32 ;  /* 0x000000ffff047224 */ /* 0x000fe400078e0020 */
[----:B------:R-:W-:-:S07]  /*0c80*/  IMAD.MOV.U32 R5, RZ, RZ, R33 ;  /* 0x000000ffff057224 */ /* 0x000fce00078e0021 */
.L_x_115:
[----:B------:R-:W-:Y:S05]  /*0c90*/  BSYNC.RECONVERGENT B1 ;  /* 0x0000000000017941 */ /* 0x000fea0003800200 */
.L_x_114:
[----:B------:R-:W0:Y:S01]  /*0ca0*/  F2I.F64.TRUNC R13, R4 ;  /* 0x00000004000d7311 */ /* 0x000e22000030d100 */
[----:B------:R-:W-:Y:S01]  /*0cb0*/  MOV R20, 0x1 ;  /* 0x0000000100147802 */ /* 0x000fe20000000f00 */
[----:B------:R-:W-:Y:S02]  /*0cc0*/  IMAD.MOV.U32 R21, RZ, RZ, 0x0 ;  /* 0x00000000ff157424 */ /* 0x000fe400078e00ff */
[----:B0-----:R-:W-:-:S05]  /*0cd0*/  IMAD.WIDE R12, R13, 0x8, R28 ;  /* 0x000000080d0c7825 */ /* 0x001fca00078e021c */
[----:B------:R3:W-:Y:S02]  /*0ce0*/  REDG.E.ADD.64.STRONG.GPU desc[UR10][R12.64], R20 ;  /* 0x000000140c00798e */ /* 0x0007e4000c12e50a */
.L_x_111:
[----:B------:R-:W-:Y:S02]  /*0cf0*/  USHF.R.S32.HI UR18, URZ, 0x1f, UR15 ;  /* 0x0000001fff127899 */ /* 0x000fe4000801140f */
[----:B------:R-:W-:-:S04]  /*0d00*/  UISETP.GE.U32.AND UP0, UPT, UR15, UR22, UPT ;  /* 0x000000160f00728c */ /* 0x000fc8000bf06070 */
[----:B------:R-:W-:-:S09]  /*0d10*/  UISETP.GE.AND.EX UP0, UPT, UR18, UR23, UPT, UP0 ;  /* 0x000000171200728c */ /* 0x000fd2000bf06300 */
[----:B------:R-:W-:Y:S05]  /*0d20*/  BRA.U UP0, `(.L_x_116) ;  /* 0x0000000100e47547 */ /* 0x000fea000b800000 */
[----:B01-3--:R-:W0:Y:S01]  /*0d30*/  LDS.64 R12, [UR20+-0x8] ;  /* 0xfffff814ff0c7984 */ /* 0x00be220008000a00 */
        /* <DEDUP_REMOVED lines=28> */
[----:B--2---:R-:W-:Y:S05]  /*0f00*/  CALL.REL.NOINC `($__internal_3_$__cuda_sm20_dsqrt_rn_f64_mediumpath_v1) ;  /* 0x0000003c00087944 */ /* 0x004fea0003c00000 */
.L_x_118:
[----:B------:R-:W-:Y:S05]  /*0f10*/  BSYNC.RECONVERGENT B1 ;  /* 0x0000000000017941 */ /* 0x000fea0003800200 */
.L_x_117:
        /* <DEDUP_REMOVED lines=18> */
[----:B------:R-:W-:Y:S01]  /*1040*/  IMAD.MOV.U32 R4, RZ, RZ, R32 ;  /* 0x000000ffff047224 */ /* 0x000fe200078e0020 */
[----:B------:R-:W-:-:S07]  /*1050*/  MOV R5, R33 ;  /* 0x0000002100057202 */ /* 0x000fce0000000f00 */
.L_x_120:
[----:B------:R-:W-:Y:S05]  /*1060*/  BSYNC.RECONVERGENT B1 ;  /* 0x0000000000017941 */ /* 0x000fea0003800200 */
.L_x_119:
[----:B------:R-:W0:Y:S01]  /*1070*/  F2I.F64.TRUNC R13, R4 ;  /* 0x00000004000d7311 */ /* 0x000e22000030d100 */
[----:B------:R-:W-:Y:S02]  /*1080*/  IMAD.MOV.U32 R20, RZ, RZ, 0x1 ;  /* 0x00000001ff147424 */ /* 0x000fe400078e00ff */
[----:B------:R-:W-:Y:S02]  /*1090*/  IMAD.MOV.U32 R21, RZ, RZ, 0x0 ;  /* 0x00000000ff157424 */ /* 0x000fe400078e00ff */
[----:B0-----:R-:W-:-:S05]  /*10a0*/  IMAD.WIDE R12, R13, 0x8, R28 ;  /* 0x000000080d0c7825 */ /* 0x001fca00078e021c */
[----:B------:R4:W-:Y:S02]  /*10b0*/  REDG.E.ADD.64.STRONG.GPU desc[UR10][R12.64], R20 ;  /* 0x000000140c00798e */ /* 0x0009e4000c12e50a */
.L_x_116:
[----:B------:R-:W-:Y:S02]  /*10c0*/  USHF.R.S32.HI UR18, URZ, 0x1f, UR14 ;  /* 0x0000001fff127899 */ /* 0x000fe4000801140e */
[----:B------:R-:W-:-:S04]  /*10d0*/  UISETP.GE.U32.AND UP0, UPT, UR14, UR22, UPT ;  /* 0x000000160e00728c */ /* 0x000fc8000bf06070 */
[----:B------:R-:W-:-:S09]  /*10e0*/  UISETP.GE.AND.EX UP0, UPT, UR18, UR23, UPT, UP0 ;  /* 0x000000171200728c */ /* 0x000fd2000bf06300 */
[----:B------:R-:W-:Y:S05]  /*10f0*/  BRA.U UP0, `(.L_x_121) ;  /* 0x0000000100e47547 */ /* 0x000fea000b800000 */
[----:B01-34-:R-:W0:Y:S01]  /*1100*/  LDS.64 R12, [UR20] ;  /* 0x00000014ff0c7984 */ /* 0x01be220008000a00 */
[----:B------:R-:W-:Y:S03]  /*1110*/  BSSY.RECONVERGENT B1, `(.L_x_122) ;  /* 0x000001d000017945 */ /* 0x000fe60003800200 */
[----:B------:R-:W1:Y:S04]  /*1120*/  LDS.64 R4, [UR6] ;  /* 0x00000006ff047984 */ /* 0x000e680008000a00 */
[----:B------:R-:W3:Y:S01]  /*1130*/  LDS.64 R20, [UR21] ;  /* 0x00000015ff147984 */ /* 0x000ee20008000a00 */
[----:B0----5:R-:W-:Y:S02]  /*1140*/  DADD R12, R16, -R12 ;  /* 0x00000000100c7229 */ /* 0x021fe4000000080c */
[----:B-1----:R-:W-:-:S06]  /*1150*/  DADD R4, R14, -R4 ;  /* 0x000000000e047229 */ /* 0x002fcc0000000804 */
[----:B------:R-:W-:Y:S02]  /*1160*/  DMUL R12, R12, R12 ;  /* 0x0000000c0c0c7228 */ /* 0x000fe40000000000 */
[----:B---3--:R-:W-:-:S06]  /*1170*/  DADD R20, R18, -R20 ;  /* 0x0000000012147229 */ /* 0x008fcc0000000814 */
        /* <DEDUP_REMOVED lines=21> */
[----:B--2---:R-:W-:Y:S05]  /*12d0*/  CALL.REL.NOINC `($__internal_3_$__cuda_sm20_dsqrt_rn_f64_mediumpath_v1) ;  /* 0x0000003800147944 */ /* 0x004fea0003c00000 */
.L_x_123:
[----:B------:R-:W-:Y:S05]  /*12e0*/  BSYNC.RECONVERGENT B1 ;  /* 0x0000000000017941 */ /* 0x000fea0003800200 */
.L_x_122:
        /* <DEDUP_REMOVED lines=18> */
[----:B------:R-:W-:Y:S01]  /*1410*/  MOV R4, R32 ;  /* 0x0000002000047202 */ /* 0x000fe20000000f00 */
[----:B------:R-:W-:-:S07]  /*1420*/  IMAD.MOV.U32 R5, RZ, RZ, R33 ;  /* 0x000000ffff057224 */ /* 0x000fce00078e0021 */
.L_x_125:
[----:B------:R-:W-:Y:S05]  /*1430*/  BSYNC.RECONVERGENT B1 ;  /* 0x0000000000017941 */ /* 0x000fea0003800200 */
.L_x_124:
[----:B------:R-:W0:Y:S01]  /*1440*/  F2I.F64.TRUNC R13, R4 ;  /* 0x00000004000d7311 */ /* 0x000e22000030d100 */
[----:B------:R-:W-:Y:S02]  /*1450*/  IMAD.MOV.U32 R20, RZ, RZ, 0x1 ;  /* 0x00000001ff147424 */ /* 0x000fe400078e00ff */
[----:B------:R-:W-:Y:S02]  /*1460*/  IMAD.MOV.U32 R21, RZ, RZ, 0x0 ;  /* 0x00000000ff157424 */ /* 0x000fe400078e00ff */
[----:B0-----:R-:W-:-:S05]  /*1470*/  IMAD.WIDE R12, R13, 0x8, R28 ;  /* 0x000000080d0c7825 */ /* 0x001fca00078e021c */
[----:B------:R0:W-:Y:S02]  /*1480*/  REDG.E.ADD.64.STRONG.GPU desc[UR10][R12.64], R20 ;  /* 0x000000140c00798e */ /* 0x0001e4000c12e50a */
.L_x_121:
[----:B------:R-:W-:Y:S02]  /*1490*/  UIADD3 UR4, UPT, UPT, UR4, 0x4, URZ ;  /* 0x0000000404047890 */ /* 0x000fe4000fffe0ff */
[----:B------:R-:W-:Y:S02]  /*14a0*/  UIADD3 UR7, UPT, UPT, UR7, 0x4, URZ ;  /* 0x0000000407077890 */ /* 0x000fe4000fffe0ff */
[----:B------:R-:W-:Y:S02]  /*14b0*/  UISETP.NE.AND UP0, UPT, UR4, URZ, UPT ;  /* 0x000000ff0400728c */ /* 0x000fe4000bf05270 */
[----:B------:R-:W-:Y:S02]  /*14c0*/  UIADD3 UR14, UPT, UPT, UR14, 0x4, URZ ;  /* 0x000000040e0e7890 */ /* 0x000fe4000fffe0ff */
[----:B------:R-:W-:Y:S02]  /*14d0*/  UIADD3 UR15, UPT, UPT, UR15, 0x4, URZ ;  /* 0x000000040f0f7890 */ /* 0x000fe4000fffe0ff */
[----:B------:R-:W-:-:S02]  /*14e0*/  UIADD3 UR16, UPT, UPT, UR16, 0x4, URZ ;  /* 0x0000000410107890 */ /* 0x000fc4000fffe0ff */
[----:B------:R-:W-:Y:S01]  /*14f0*/  UIADD3 UR6, UPT, UPT, UR6, 0x20, URZ ;  /* 0x0000002006067890 */ /* 0x000fe2000fffe0ff */
[----:B------:R-:W-:Y:S11]  /*1500*/  BRA.U UP0, `(.L_x_126) ;  /* 0xfffffff100087547 */ /* 0x000ff6000b83ffff */
[----:B------:R-:W-:-:S12]  /*1510*/  ULOP3.LUT UR4, UR9, 0x7fc, URZ, 0xc0, !UPT ;  /* 0x000007fc09047892 */ /* 0x000fd8000f8ec0ff */
.L_x_105:
[----:B------:R-:W-:-:S09]  /*1520*/  ULOP3.LUT UP0, UR6, UR9, 0x3, URZ, 0xc0, !UPT ;  /* 0x0000000309067892 */ /* 0x000fd2000f80c0ff */
[----:B------:R-:W-:Y:S05]  /*1530*/  BRA.U !UP0, `(.L_x_127) ;  /* 0x0000000d085c7547 */ /* 0x000fea000b800000 */
[----:B------:R-:W-:-:S09]  /*1540*/  UISETP.NE.AND UP0, UPT, UR6, 0x1, UPT ;  /* 0x000000010600788c */ /* 0x000fd2000bf05270 */
[----:B------:R-:W-:Y:S05]  /*1550*/  BRA.U !UP0, `(.L_x_128) ;  /* 0x00000009082c7547 */ /* 0x000fea000b800000 */
[----:B------:R-:W0:Y:S01]  /*1560*/  S2UR UR7, SR_CgaCtaId ;  /* 0x00000000000779c3 */ /* 0x000e220000008800 */
[----:B------:R-:W1:Y:S01]  /*1570*/  LDCU.64 UR18, c[0x0][0x3a0] ;  /* 0x00007400ff1277ac */ /* 0x000e620008000a00 */
[----:B------:R-:W-:Y:S02]  /*1580*/  UMOV UR6, 0x400 ;  /* 0x0000040000067882 */ /* 0x000fe40000000000 */
[----:B0-----:R-:W-:Y:S02]  /*1590*/  ULEA UR7, UR7, UR6, 0x18 ;  /* 0x0000000607077291 */ /* 0x001fe4000f8ec0ff */
[----:B------:R-:W-:Y:S02]  /*15a0*/  UIADD3 UR6, UPT, UPT, UR8, UR4, URZ ;  /* 0x0000000408067290 */ /* 0x000fe4000fffe0ff */
[----:B------:R-:W-:Y:S02]  /*15b0*/  ULEA UR7, UR4, UR7, 0x3 ;  /* 0x0000000704077291 */ /* 0x000fe4000f8e18ff */
[----:B------:R-:W-:-:S02]  /*15c0*/  USHF.R.S32.HI UR14, URZ, 0x1f, UR6 ;  /* 0x0000001fff0e7899 */ /* 0x000fc40008011406 */
[----:B-1----:R-:W-:Y:S02]  /*15d0*/  UISETP.GE.U32.AND UP0, UPT, UR6, UR18, UPT ;  /* 0x000000120600728c */ /* 0x002fe4000bf06070 */
[----:B------:R-:W-:Y:S02]  /*15e0*/  ULEA UR15, UR9, UR7, 0x3 ;  /* 0x00000007090f7291 */ /* 0x000fe4000f8e18ff */
[----:B------:R-:W-:Y:S02]  /*15f0*/  UISETP.GE.AND.EX UP0, UPT, UR14, UR19, UPT, UP0 ;  /* 0x000000130e00728c */ /* 0x000fe4000bf06300 */
[----:B------:R-:W-:-:S07]  /*1600*/  ULEA UR16, UR9, UR15, 0x3 ;  /* 0x0000000f09107291 */ /* 0x000fce000f8e18ff */
[----:B------:R-:W-:Y:S05]  /*1610*/  BRA.U UP0, `(.L_x_129) ;  /* 0x0000000100f07547 */ /* 0x000fea000b800000 */
[----:B---34-:R-:W0:Y:S01]  /*1620*/  LDS.64 R12, [UR15] ;  /* 0x0000000fff0c7984 */ /* 0x018e220008000a00 */
        /* <DEDUP_REMOVED lines=29> */
.L_x_131:
[----:B------:R-:W-:Y:S05]  /*1800*/  BSYNC.RECONVERGENT B1 ;  /* 0x0000000000017941 */ /* 0x000fea0003800200 */
.L_x_130:
        /* <DEDUP_REMOVED lines=19> */
[----:B--2---:R-:W-:Y:S05]  /*1940*/  CALL.REL.NOINC `($__internal_2_$__cuda_sm20_div_rn_f64_full) ;  /* 0x0000002c00007944 */ /* 0x004fea0003c00000 */
[----:B------:R-:W-:Y:S02]  /*1950*/  IMAD.MOV.U32 R4, RZ, RZ, R32 ;  /* 0x000000ffff047224 */ /* 0x000fe400078e0020 */
[----:B------:R-:W-:-:S07]  /*1960*/  IMAD.MOV.U32 R5, RZ, RZ, R33 ;  /* 0x000000ffff057224 */ /* 0x000fce00078e0021 */
.L_x_133:
[----:B------:R-:W-:Y:S05]  /*1970*/  BSYNC.RECONVERGENT B1 ;  /* 0x0000000000017941 */ /* 0x000fea0003800200 */
.L_x_132:
[----:B------:R-:W0:Y:S01]  /*1980*/  LDC.64 R12, c[0x0][0x380] ;  /* 0x0000e000ff0c7b82 */ /* 0x000e220000000a00 */
[----:B------:R-:W0:Y:S01]  /*1990*/  F2I.F64.TRUNC R5, R4 ;  /* 0x0000000400057311 */ /* 0x000e22000030d100 */
[----:B------:R-:W-:Y:S01]  /*19a0*/  IMAD.MOV.U32 R20, RZ, RZ, 0x1 ;  /* 0x00000001ff147424 */ /* 0x000fe200078e00ff */
[----:B------:R-:W-:Y:S01]  /*19b0*/  MOV R21, 0x0 ;  /* 0x0000000000157802 */ /* 0x000fe20000000f00 */
[----:B0-----:R-:W-:-:S05]  /*19c0*/  IMAD.WIDE R12, R5, 0x8, R12 ;  /* 0x00000008050c7825 */ /* 0x001fca00078e020c */
[----:B------:R0:W-:Y:S02]  /*19d0*/  REDG.E.ADD.64.STRONG.GPU desc[UR10][R12.64], R20 ;  /* 0x000000140c00798e */ /* 0x0001e4000c12e50a */
.L_x_129:
[----:B------:R-:W1:Y:S01]  /*19e0*/  LDCU.64 UR18, c[0x0][0x3a0] ;  /* 0x00007400ff1277ac */ /* 0x000e620008000a00 */
[----:B------:R-:W-:-:S04]  /*19f0*/  UIADD3 UR6, UPT, UPT, UR6, 0x1, URZ ;  /* 0x0000000106067890 */ /* 0x000fc8000fffe0ff */
[----:B------:R-:W-:Y:S02]  /*1a00*/  USHF.R.S32.HI UR14, URZ, 0x1f, UR6 ;  /* 0x0000001fff0e7899 */ /* 0x000fe40008011406 */
[----:B-1----:R-:W-:-:S04]  /*1a10*/  UISETP.GE.U32.AND UP0, UPT, UR6, UR18, UPT ;  /* 0x000000120600728c */ /* 0x002fc8000bf06070 */
[----:B------:R-:W-:-:S09]  /*1a20*/  UISETP.GE.AND.EX UP0, UPT, UR14, UR19, UPT, UP0 ;  /* 0x000000130e00728c */ /* 0x000fd2000bf06300 */
[----:B------:R-:W-:Y:S05]  /*1a30*/  BRA.U UP0, `(.L_x_134) ;  /* 0x0000000100f07547 */ /* 0x000fea000b800000 */
[----:B0--34-:R-:W0:Y:S01]  /*1a40*/  LDS.64 R12, [UR15+0x8] ;  /* 0x0000080fff0c7984 */ /* 0x019e220008000a00 */
[----:B------:R-:W-:Y:S03]  /*1a50*/  BSSY.RECONVERGENT B1, `(.L_x_135) ;  /* 0x000001d000017945 */ /* 0x000fe60003800200 */
[----:B------:R-:W1:Y:S04]  /*1a60*/  LDS.64 R4, [UR7+0x8] ;  /* 0x00000807ff047984 */ /* 0x000e680008000a00 */
[----:B------:R-:W3:Y:S01]  /*1a70*/  LDS.64 R20, [UR16+0x8] ;  /* 0x00000810ff147984 */ /* 0x000ee20008000a00 */
        /* <DEDUP_REMOVED lines=26> */
.L_x_136:
[----:B------:R-:W-:Y:S05]  /*1c20*/  BSYNC.RECONVERGENT B1 ;  /* 0x0000000000017941 */ /* 0x000fea0003800200 */
.L_x_135:
        /* <DEDUP_REMOVED lines=19> */
[----:B--2---:R-:W-:Y:S05]  /*1d60*/  CALL.REL.NOINC `($__internal_2_$__cuda_sm20_div_rn_f64_full) ;  /* 0x0000002400f87944 */ /* 0x004fea0003c00000 */
[----:B------:R-:W-:Y:S02]  /*1d70*/  IMAD.MOV.U32 R4, RZ, RZ, R32 ;  /* 0x000000ffff047224 */ /* 0x000fe400078e0020 */
[----:B------:R-:W-:-:S07]  /*1d80*/  IMAD.MOV.U32 R5, RZ, RZ, R33 ;  /* 0x000000ffff057224 */ /* 0x000fce00078e0021 */
.L_x_138:
[----:B------:R-:W-:Y:S05]  /*1d90*/  BSYNC.RECONVERGENT B1 ;  /* 0x0000000000017941 */ /* 0x000fea0003800200 */
.L_x_137:
[----:B------:R-:W0:Y:S01]  /*1da0*/  LDC.64 R12, c[0x0][0x380] ;  /* 0x0000e000ff0c7b82 */ /* 0x000e220000000a00 */
[----:B------:R-:W0:Y:S01]  /*1db0*/  F2I.F64.TRUNC R5, R4 ;  /* 0x0000000400057311 */ /* 0x000e22000030d100 */
[----:B------:R-:W-:Y:S01]  /*1dc0*/  MOV R20, 0x1 ;  /* 0x0000000100147802 */ /* 0x000fe20000000f00 */
[----:B------:R-:W-:Y:S02]  /*1dd0*/  IMAD.MOV.U32 R21, RZ, RZ, 0x0 ;  /* 0x00000000ff157424 */ /* 0x000fe400078e00ff */
[----:B0-----:R-:W-:-:S05]  /*1de0*/  IMAD.WIDE R12, R5, 0x8, R12 ;  /* 0x00000008050c7825 */ /* 0x001fca00078e020c */
[----:B------:R1:W-:Y:S02]  /*1df0*/  REDG.E.ADD.64.STRONG.GPU desc[UR10][R12.64], R20 ;  /* 0x000000140c00798e */ /* 0x0003e4000c12e50a */
.L_x_134:
[----:B------:R-:W-:-:S12]  /*1e00*/  UIADD3 UR4, UPT, UPT, UR4, 0x2, URZ ;  /* 0x0000000204047890 */ /* 0x000fd8000fffe0ff */
.L_x_128:
[----:B------:R-:W0:Y:S01]  /*1e10*/  LDCU.64 UR14, c[0x0][0x3a0] ;  /* 0x00007400ff0e77ac */ /* 0x000e220008000a00 */
[----:B------:R-:W-:-:S04]  /*1e20*/  UIADD3 UR6, UPT, UPT, UR8, UR4, URZ ;  /* 0x0000000408067290 */ /* 0x000fc8000fffe0ff */
[----:B------:R-:W-:Y:S02]  /*1e30*/  USHF.R.S32.HI UR7, URZ, 0x1f, UR6 ;  /* 0x0000001fff077899 */ /* 0x000fe40008011406 */
[----:B0-----:R-:W-:Y:S02]  /*1e40*/  UISETP.GE.U32.AND UP0, UPT, UR6, UR14, UPT ;  /* 0x0000000e0600728c */ /* 0x001fe4000bf06070 */
[----:B------:R-:W-:Y:S02]  /*1e50*/  ULOP3.LUT UR6, UR9, 0x1, URZ, 0xc0, !UPT ;  /* 0x0000000109067892 */ /* 0x000fe4000f8ec0ff */
[----:B------:R-:W-:-:S04]  /*1e60*/  UISETP.GE.AND.EX UP0, UPT, UR7, UR15, UPT, UP0 ;  /* 0x0000000f0700728c */ /* 0x000fc8000bf06300 */
[----:B------:R-:W-:-:S09]  /*1e70*/  UISETP.NE.U32.OR UP0, UPT, UR6, 0x1, UP0 ;  /* 0x000000010600788c */ /* 0x000fd20008705470 */
[----:B------:R-:W-:Y:S05]  /*1e80*/  BRA.U UP0, `(.L_x_127) ;  /* 0x0000000500087547 */ /* 0x000fea000b800000 */
[----:B------:R-:W0:Y:S01]  /*1e90*/  S2UR UR7, SR_CgaCtaId ;  /* 0x00000000000779c3 */ /* 0x000e220000008800 */
[----:B------:R-:W-:Y:S01]  /*1ea0*/  UMOV UR6, 0x400 ;  /* 0x0000040000067882 */ /* 0x000fe20000000000 */
[----:B------:R-:W-:Y:S01]  /*1eb0*/  BSSY.RECONVERGENT B1, `(.L_x_139) ;  /* 0x0000022000017945 */ /* 0x000fe20003800200 */
[----:B0-----:R-:W-:-:S04]  /*1ec0*/  ULEA UR6, UR7, UR6, 0x18 ;  /* 0x0000000607067291 */ /* 0x001fc8000f8ec0ff */
[----:B------:R-:W-:-:S04]  /*1ed0*/  ULEA UR4, UR4, UR6, 0x3 ;  /* 0x0000000604047291 */ /* 0x000fc8000f8e18ff */
[----:B------:R-:W-:-:S05]  /*1ee0*/  ULEA UR6, UR9, UR4, 0x3 ;  /* 0x0000000409067291 */ /* 0x000fca000f8e18ff */
[----:B------:R-:W0:Y:S04]  /*1ef0*/  LDS.64 R4, [UR4] ;  /* 0x00000004ff047984 */ /* 0x000e280008000a00 */
[----:B-1-34-:R-:W1:Y:S01]  /*1f00*/  LDS.64 R12, [UR6] ;  /* 0x00000006ff0c7984 */ /* 0x01ae620008000a00 */
[----:B------:R-:W-:-:S09]  /*1f10*/  ULEA UR6, UR9, UR6, 0x3 ;  /* 0x0000000609067291 */ /* 0x000fd2000f8e18ff */
[----:B------:R-:W3:Y:S01]  /*1f20*/  LDS.64 R20, [UR6] ;  /* 0x00000006ff147984 */ /* 0x000ee20008000a00 */
[----:B0----5:R-:W-:Y:S02]  /*1f30*/  DADD R4, R14, -R4 ;  /* 0x000000000e047229 */ /* 0x021fe40000000804 */
[----:B-1----:R-:W-:-:S08]  /*1f40*/  DADD R12, R16, -R12 ;  /* 0x00000000100c7229 */ /* 0x002fd0000000080c */
        /* <DEDUP_REMOVED lines=24> */
.L_x_140:
[----:B------:R-:W-:Y:S05]  /*20d0*/  BSYNC.RECONVERGENT B1 ;  /* 0x0000000000017941 */ /* 0x000fea0003800200 */
.L_x_139:
        /* <DEDUP_REMOVED lines=20> */
[----:B------:R-:W-:Y:S01]  /*2220*/  IMAD.MOV.U32 R4, RZ, RZ, R32 ;  /* 0x000000ffff047224 */ /* 0x000fe200078e0020 */
[----:B------:R-:W-:-:S07]  /*2230*/  MOV R5, R33 ;  /* 0x0000002100057202 */ /* 0x000fce0000000f00 */
.L_x_142:
[----:B------:R-:W-:Y:S05]  /*2240*/  BSYNC.RECONVERGENT B1 ;  /* 0x0000000000017941 */ /* 0x000fea0003800200 */
.L_x_141:
[----:B------:R-:W0:Y:S01]  /*2250*/  LDC.64 R12, c[0x0][0x380] ;  /* 0x0000e000ff0c7b82 */ /* 0x000e220000000a00 */
[----:B------:R-:W0:Y:S01]  /*2260*/  F2I.F64.TRUNC R5, R4 ;  /* 0x0000000400057311 */ /* 0x000e22000030d100 */
[----:B------:R-:W-:Y:S02]  /*2270*/  IMAD.MOV.U32 R20, RZ, RZ, 0x1 ;  /* 0x00000001ff147424 */ /* 0x000fe400078e00ff */
[----:B------:R-:W-:Y:S02]  /*2280*/  IMAD.MOV.U32 R21, RZ, RZ, 0x0 ;  /* 0x00000000ff157424 */ /* 0x000fe400078e00ff */
[----:B0-----:R-:W-:-:S05]  /*2290*/  IMAD.WIDE R12, R5, 0x8, R12 ;  /* 0x00000008050c7825 */ /* 0x001fca00078e020c */
[----:B------:R0:W-:Y:S02]  /*22a0*/  REDG.E.ADD.64.STRONG.GPU desc[UR10][R12.64], R20 ;  /* 0x000000140c00798e */ /* 0x0001e4000c12e50a */
.L_x_127:
[----:B------:R-:W-:Y:S06]  /*22b0*/  BAR.SYNC.DEFER_BLOCKING 0x0 ;  /* 0x0000000000007b1d */ /* 0x000fec0000010000 */
[----:B------:R-:W-:Y:S05]  /*22c0*/  BRA.U UP1, `(.L_x_143) ;  /* 0xffffffdd01e47547 */ /* 0x000fea000b83ffff */
.L_x_104:
[----:B------:R-:W-:Y:S01]  /*22d0*/  IMAD.U32 R0, RZ, RZ, UR9 ;  /* 0x00000009ff007e24 */ /* 0x000fe2000f8e00ff */
[----:B-----5:R1:W-:Y:S01]  /*22e0*/  STS.64 [R11], R14 ;  /* 0x0000000e0b007388 */ /* 0x0203e20000000a00 */
[----:B------:R-:W-:Y:S02]  /*22f0*/  IADD3 R2, PT, PT, R10, 0x1, RZ ;  /* 0x000000010a027810 */ /* 0x000fe40007ffe0ff */
[----:B0-----:R-:W-:Y:S01]  /*2300*/  IMAD R5, R0, 0x8, R9 ;  /* 0x0000000800057824 */ /* 0x001fe200078e0209 */
[----:B------:R1:W-:Y:S01]  /*2310*/  STS.64 [R9], R16 ;  /* 0x0000001009007388 */ /* 0x0003e20000000a00 */
[----:B------:R-:W-:-:S03]  /*2320*/  ISETP.GE.U32.AND P0, PT, R2, UR9, PT ;  /* 0x0000000902007c0c */ /* 0x000fc6000bf06070 */
[----:B------:R1:W-:Y:S01]  /*2330*/  STS.64 [R5], R18 ;  /* 0x0000001205007388 */ /* 0x0003e20000000a00 */
[----:B------:R-:W-:Y:S09]  /*2340*/  BAR.SYNC.DEFER_BLOCKING 0x0 ;  /* 0x0000000000007b1d */ /* 0x000ff20000010000 */
[----:B------:R-:W-:Y:S05]  /*2350*/  @P0 EXIT ;  /* 0x000000000000094d */ /* 0x000fea0003800000 */
[----:B-1----:R-:W-:Y:S01]  /*2360*/  IMAD.U32 R5, RZ, RZ, UR9 ;  /* 0x00000009ff057e24 */ /* 0x002fe2000f8e00ff */
[----:B------:R-:W-:Y:S01]  /*2370*/  LOP3.LUT R0, RZ, R10, RZ, 0x33, !PT ;  /* 0x0000000aff007212 */ /* 0x000fe200078e33ff */
[----:B------:R-:W0:Y:S01]  /*2380*/  LDCU UR8, c[0x0][0x3ac] ;  /* 0x00007580ff0877ac */ /* 0x000e220008000800 */
[----:B------:R-:W-:Y:S01]  /*2390*/  BSSY B2, `(.L_x_144) ;  /* 0x000012b000027945 */ /* 0x000fe20003800000 */
[----:B------:R-:W-:Y:S02]  /*23a0*/  MOV R9, R2 ;  /* 0x0000000200097202 */ /* 0x000fe40000000f00 */
[----:B------:R-:W-:Y:S01]  /*23b0*/  IADD3 R4, PT, PT, R5, -0x2, -R10 ;  /* 0xfffffffe05047810 */ /* 0x000fe20007ffe80a */
[----:B------:R-:W-:Y:S01]  /*23c0*/  VIADD R0, R0, UR9 ;  /* 0x0000000900007c36 */ /* 0x000fe20008000000 */
[----:B------:R-:W1:Y:S02]  /*23d0*/  LDCU.64 UR6, c[0x0][0x3a0] ;  /* 0x00007400ff0677ac */ /* 0x000e640008000a00 */
[----:B------:R-:W-:-:S02]  /*23e0*/  ISETP.GE.U32.AND P0, PT, R4, 0x3, PT ;  /* 0x000000030400780c */ /* 0x000fc40003f06070 */
[----:B------:R-:W-:-:S11]  /*23f0*/  LOP3.LUT R8, R0, 0x3, RZ, 0xc0, !PT ;  /* 0x0000000300087812 */ /* 0x000fd600078ec0ff */
[----:B0-----:R-:W-:Y:S05]  /*2400*/  @!P0 BRA `(.L_x_145) ;  /* 0x00000010008c8947 */ /* 0x001fea0003800000 */
[----:B------:R-:W0:Y:S01]  /*2410*/  S2UR UR5, SR_CgaCtaId ;  /* 0x00000000000579c3 */ /* 0x000e220000008800 */
[----:B------:R-:W-:Y:S01]  /*2420*/  UMOV UR4, 0x400 ;  /* 0x0000040000047882 */ /* 0x000fe20000000000 */
[----:B------:R-:W-:Y:S01]  /*2430*/  LOP3.LUT R2, R0, 0xfffffffc, RZ, 0xc0, !PT ;  /* 0xfffffffc00027812 */ /* 0x000fe200078ec0ff */
[----:B------:R-:W-:Y:S01]  /*2440*/  BSSY B1, `(.L_x_146) ;  /* 0x000011e000017945 */ /* 0x000fe20003800000 */
[----:B------:R-:W-:Y:S01]  /*2450*/  VIADD R9, R10, 0x2 ;  /* 0x000000020a097836 */ /* 0x000fe20000000000 */
[----:B0-----:R-:W-:-:S06]  /*2460*/  ULEA UR4, UR5, UR4, 0x18 ;  /* 0x0000000405047291 */ /* 0x001fcc000f8ec0ff */
[----:B------:R-:W-:Y:S01]  /*2470*/  LEA R11, R10, UR4, 0x3 ;  /* 0x000000040a0b7c11 */ /* 0x000fe2000f8e18ff */
[----:B------:R-:W-:-:S04]  /*2480*/  IMAD.MOV R10, RZ, RZ, -R2 ;  /* 0x000000ffff0a7224 */ /* 0x000fc800078e0a02 */
[----:B------:R-:W-:-:S07]  /*2490*/  VIADD R11, R11, 0x10 ;  /* 0x000000100b0b7836 */ /* 0x000fce0000000000 */
.L_x_171:
[----:B------:R-:W-:Y:S01]  /*24a0*/  IADD3 R2, PT, PT, R6, 0x1, RZ ;  /* 0x0000000106027810 */ /* 0x000fe20007ffe0ff */
[----:B------:R-:W-:Y:S01]  /*24b0*/  VIADD R10, R10, 0x4 ;  /* 0x000000040a0a7836 */ /* 0x000fe20000000000 */
[----:B------:R-:W-:Y:S05]  /*24c0*/  YIELD ;  /* 0x0000000000007946 */ /* 0x000fea0003800000 */
[----:B-1----:R-:W-:Y:S01]  /*24d0*/  ISETP.GE.U32.AND P0, PT, R2, UR6, PT ;  /* 0x0000000602007c0c */ /* 0x002fe2000bf06070 */
[----:B------:R-:W-:Y:S01]  /*24e0*/  IMAD.U32 R28, RZ, RZ, UR9 ;  /* 0x00000009ff1c7e24 */ /* 0x000fe2000f8e00ff */
[----:B------:R-:W-:Y:S01]  /*24f0*/  SHF.R.S32.HI R2, RZ, 0x1f, R2 ;  /* 0x0000001fff027819 */ /* 0x000fe20000011402 */
[----:B------:R-:W-:Y:S01]  /*2500*/  IMAD.U32 R4, RZ, RZ, UR9 ;  /* 0x00000009ff047e24 */ /* 0x000fe2000f8e00ff */
[----:B------:R-:W-:Y:S01]  /*2510*/  BSSY.RECONVERGENT B3, `(.L_x_147) ;  /* 0x0000041000037945 */ /* 0x000fe20003800200 */
[----:B------:R-:W-:-:S02]  /*2520*/  ISETP.NE.AND P1, PT, R10, RZ, PT ;  /* 0x000000ff0a00720c */ /* 0x000fc40003f25270 */
[----:B------:R-:W-:Y:S01]  /*2530*/  ISETP.GE.AND.EX P0, PT, R2, UR7, PT, P0 ;  /* 0x0000000702007c0c */ /* 0x000fe2000bf06300 */
[----:B------:R-:W-:Y:S01]  /*2540*/  IMAD R29, R4, 0x10, R11 ;  /* 0x00000010041d7824 */ /* 0x000fe200078e020b */
[----:B------:R-:W-:-:S11]  /*2550*/  LEA R28, R28, R11, 0x3 ;  /* 0x0000000b1c1c7211 */ /* 0x000fd600078e18ff */
[----:B0-----:R-:W-:Y:S05]  /*2560*/  @P0 BRA `(.L_x_148) ;  /* 0x0000000000ec0947 */ /* 0x001fea0003800000 */
[----:B---34-:R-:W0:Y:S01]  /*2570*/  LDS.64 R12, [R28+-0x8] ;  /* 0xfffff8001c0c7984 */ /* 0x018e220000000a00 */
[----:B------:R-:W-:Y:S01]  /*2580*/  IMAD.MOV.U32 R30, RZ, RZ, 0x0 ;  /* 0x00000000ff1e7424 */ /* 0x000fe200078e00ff */
[----:B------:R-:W-:Y:S01]  /*2590*/  MOV R31, 0x3fd80000 ;  /* 0x3fd80000001f7802 */ /* 0x000fe20000000f00 */
[----:B------:R-:W-:Y:S01]  /*25a0*/  BSSY.RECONVERGENT B4, `(.L_x_149) ;  /* 0x000001b000047945 */ /* 0x000fe20003800200 */
[----:B------:R-:W1:Y:S04]  /*25b0*/  LDS.64 R4, [R11+-0x8] ;  /* 0xfffff8000b047984 */ /* 0x000e680000000a00 */
[----:B------:R-:W3:Y:S01]  /*25c0*/  LDS.64 R20, [R29+-0x8] ;  /* 0xfffff8001d147984 */ /* 0x000ee20000000a00 */
[----:B0-----:R-:W-:Y:S02]  /*25d0*/  DADD R12, R16, -R12 ;  /* 0x00000000100c7229 */ /* 0x001fe4000000080c */
[----:B-1----:R-:W-:-:S06]  /*25e0*/  DADD R4, R14, -R4 ;  /* 0x000000000e047229 */ /* 0x002fcc0000000804 */
[----:B------:R-:W-:Y:S02]  /*25f0*/  DMUL R12, R12, R12 ;  /* 0x0000000c0c0c7228 */ /* 0x000fe40000000000 */
[----:B---3--:R-:W-:-:S06]  /*2600*/  DADD R20, R18, -R20 ;  /* 0x0000000012147229 */ /* 0x008fcc0000000814 */
        /* <DEDUP_REMOVED lines=20> */
.L_x_150:
[----:B------:R-:W-:Y:S05]  /*2750*/  BSYNC.RECONVERGENT B4 ;  /* 0x0000000000047941 */ /* 0x000fea0003800200 */
.L_x_149:
        /* <DEDUP_REMOVED lines=21> */
.L_x_152:
[----:B------:R-:W-:Y:S05]  /*28b0*/  BSYNC.RECONVERGENT B4 ;  /* 0x0000000000047941 */ /* 0x000fea0003800200 */
.L_x_151:
[----:B------:R-:W0:Y:S01]  /*28c0*/  LDC.64 R12, c[0x0][0x380] ;  /* 0x0000e000ff0c7b82 */ /* 0x000e220000000a00 */
[----:B------:R-:W0:Y:S01]  /*28d0*/  F2I.F64.TRUNC R5, R4 ;  /* 0x0000000400057311 */ /* 0x000e22000030d100 */
[----:B------:R-:W-:Y:S02]  /*28e0*/  IMAD.MOV.U32 R20, RZ, RZ, 0x1 ;  /* 0x00000001ff147424 */ /* 0x000fe400078e00ff */
[----:B------:R-:W-:Y:S02]  /*28f0*/  IMAD.MOV.U32 R21, RZ, RZ, 0x0 ;  /* 0x00000000ff157424 */ /* 0x000fe400078e00ff */
[----:B0-----:R-:W-:-:S05]  /*2900*/  IMAD.WIDE R12, R5, 0x8, R12 ;  /* 0x00000008050c7825 */ /* 0x001fca00078e020c */
[----:B------:R0:W-:Y:S02]  /*2910*/  REDG.E.ADD.64.STRONG.GPU desc[UR10][R12.64], R20 ;  /* 0x000000140c00798e */ /* 0x0001e4000c12e50a */
.L_x_148:
[----:B------:R-:W-:Y:S05]  /*2920*/  BSYNC.RECONVERGENT B3 ;  /* 0x0000000000037941 */ /* 0x000fea0003800200 */
.L_x_147:
[----:B------:R-:W-:Y:S01]  /*2930*/  VIADD R2, R6, 0x2 ;  /* 0x0000000206027836 */ /* 0x000fe20000000000 */
[----:B------:R-:W-:Y:S04]  /*2940*/  BSSY.RECONVERGENT B3, `(.L_x_153) ;  /* 0x0000040000037945 */ /* 0x000fe80003800200 */
[----:B------:R-:W-:Y:S02]  /*2950*/  ISETP.GE.U32.AND P0, PT, R2, UR6, PT ;  /* 0x0000000602007c0c */ /* 0x000fe4000bf06070 */
[----:B------:R-:W-:-:S04]  /*2960*/  SHF.R.S32.HI R2, RZ, 0x1f, R2 ;  /* 0x0000001fff027819 */ /* 0x000fc80000011402 */
[----:B------:R-:W-:-:S13]  /*2970*/  ISETP.GE.AND.EX P0, PT, R2, UR7, PT, P0 ;  /* 0x0000000702007c0c */ /* 0x000fda000bf06300 */
[----:B------:R-:W-:Y:S05]  /*2980*/  @P0 BRA `(.L_x_154) ;  /* 0x0000000000ec0947 */ /* 0x000fea0003800000 */
[----:B0--34-:R-:W0:Y:S01]  /*2990*/  LDS.64 R12, [R28] ;  /* 0x000000001c0c7984 */ /* 0x019e220000000a00 */
[----:B------:R-:W-:Y:S01]  /*29a0*/  IMAD.MOV.U32 R30, RZ, RZ, 0x0 ;  /* 0x00000000ff1e7424 */ /* 0x000fe200078e00ff */
[----:B------:R-:W-:Y:S01]  /*29b0*/  BSSY.RECONVERGENT B4, `(.L_x_155) ;  /* 0x000001c000047945 */ /* 0x000fe20003800200 */
[----:B------:R-:W-:Y:S01]  /*29c0*/  IMAD.MOV.U32 R31, RZ, RZ, 0x3fd80000 ;  /* 0x3fd80000ff1f7424 */ /* 0x000fe200078e00ff */
[----:B------:R-:W1:Y:S04]  /*29d0*/  LDS.64 R4, [R11] ;  /* 0x000000000b047984 */ /* 0x000e680000000a00 */
[----:B------:R-:W3:Y:S01]  /*29e0*/  LDS.64 R20, [R29] ;  /* 0x000000001d147984 */ /* 0x000ee20000000a00 */
[----:B0-----:R-:W-:Y:S02]  /*29f0*/  DADD R12, R16, -R12 ;  /* 0x00000000100c7229 */ /* 0x001fe4000000080c */
[----:B-1----:R-:W-:-:S06]  /*2a00*/  DADD R4, R14, -R4 ;  /* 0x000000000e047229 */ /* 0x002fcc0000000804 */
[----:B------:R-:W-:Y:S02]  /*2a10*/  DMUL R12, R12, R12 ;  /* 0x0000000c0c0c7228 */ /* 0x000fe40000000000 */
[----:B---3--:R-:W-:-:S06]  /*2a20*/  DADD R20, R18, -R20 ;  /* 0x0000000012147229 */ /* 0x008fcc0000000814 */
        /* <DEDUP_REMOVED lines=20> */
.L_x_156:
[----:B------:R-:W-:Y:S05]  /*2b70*/  BSYNC.RECONVERGENT B4 ;  /* 0x0000000000047941 */ /* 0x000fea0003800200 */
.L_x_155:
        /* <DEDUP_REMOVED lines=21> */
.L_x_158:
[----:B------:R-:W-:Y:S05]  /*2cd0*/  BSYNC.RECONVERGENT B4 ;  /* 0x0000000000047941 */ /* 0x000fea0003800200 */
.L_x_157:
[----:B------:R-:W0:Y:S01]  /*2ce0*/  LDC.64 R12, c[0x0][0x380] ;  /* 0x0000e000ff0c7b82 */ /* 0x000e220000000a00 */
[----:B------:R-:W0:Y:S01]  /*2cf0*/  F2I.F64.TRUNC R5, R4 ;  /* 0x0000000400057311 */ /* 0x000e22000030d100 */
[----:B------:R-:W-:Y:S01]  /*2d00*/  IMAD.MOV.U32 R20, RZ, RZ, 0x1 ;  /* 0x00000001ff147424 */ /* 0x000fe200078e00ff */
[----:B------:R-:W-:Y:S01]  /*2d10*/  MOV R21, 0x0 ;  /* 0x0000000000157802 */ /* 0x000fe20000000f00 */
[----:B0-----:R-:W-:-:S05]  /*2d20*/  IMAD.WIDE R12, R5, 0x8, R12 ;  /* 0x00000008050c7825 */ /* 0x001fca00078e020c */
[----:B------:R1:W-:Y:S02]  /*2d30*/  REDG.E.ADD.64.STRONG.GPU desc[UR10][R12.64], R20 ;  /* 0x000000140c00798e */ /* 0x0003e4000c12e50a */
.L_x_154:
[----:B------:R-:W-:Y:S05]  /*2d40*/  BSYNC.RECONVERGENT B3 ;  /* 0x0000000000037941 */ /* 0x000fea0003800200 */
.L_x_153:
[----:B------:R-:W-:Y:S01]  /*2d50*/  VIADD R2, R6, 0x3 ;  /* 0x0000000306027836 */ /* 0x000fe20000000000 */
[----:B------:R-:W-:Y:S04]  /*2d60*/  BSSY.RECONVERGENT B3, `(.L_x_159) ;  /* 0x0000043000037945 */ /* 0x000fe80003800200 */
[----:B------:R-:W-:Y:S02]  /*2d70*/  ISETP.GE.U32.AND P0, PT, R2, UR6, PT ;  /* 0x0000000602007c0c */ /* 0x000fe4000bf06070 */
[----:B------:R-:W-:-:S04]  /*2d80*/  SHF.R.S32.HI R2, RZ, 0x1f, R2 ;  /* 0x0000001fff027819 */ /* 0x000fc80000011402 */
[----:B------:R-:W-:-:S13]  /*2d90*/  ISETP.GE.AND.EX P0, PT, R2, UR7, PT, P0 ;  /* 0x0000000702007c0c */ /* 0x000fda000bf06300 */
[----:B------:R-:W-:Y:S05]  /*2da0*/  @P0 BRA `(.L_x_160) ;  /* 0x0000000000f80947 */ /* 0x000fea0003800000 */
[----:B01-34-:R-:W0:Y:S01]  /*2db0*/  LDS.64 R12, [R28+0x8] ;  /* 0x000008001c0c7984 */ /* 0x01be220000000a00 */
[----:B------:R-:W-:Y:S01]  /*2dc0*/  IMAD.MOV.U32 R26, RZ, RZ, 0x0 ;  /* 0x00000000ff1a7424 */ /* 0x000fe200078e00ff */
[----:B------:R-:W-:Y:S01]  /*2dd0*/  MOV R27, 0x3fd80000 ;  /* 0x3fd80000001b7802 */ /* 0x000fe20000000f00 */
[----:B------:R-:W-:Y:S01]  /*2de0*/  BSSY.RECONVERGENT B4, `(.L_x_161) ;  /* 0x000001d000047945 */ /* 0x000fe20003800200 */
[----:B------:R-:W1:Y:S04]  /*2df0*/  LDS.64 R4, [R11+0x8] ;  /* 0x000008000b047984 */ /* 0x000e680000000a00 */
[----:B------:R-:W3:Y:S01]  /*2e00*/  LDS.64 R20, [R29+0x8] ;  /* 0x000008001d147984 */ /* 0x000ee20000000a00 */
        /* <DEDUP_REMOVED lines=24> */
[----:B------:R-:W-:Y:S02]  /*2f90*/  IMAD.MOV.U32 R30, RZ, RZ, R26 ;  /* 0x000000ffff1e7224 */ /* 0x000fe400078e001a */
[----:B------:R-:W-:-:S07]  /*2fa0*/  IMAD.MOV.U32 R31, RZ, RZ, R27 ;  /* 0x000000ffff1f7224 */ /* 0x000fce00078e001b */
.L_x_162:
[----:B------:R-:W-:Y:S05]  /*2fb0*/  BSYNC.RECONVERGENT B4 ;  /* 0x0000000000047941 */ /* 0x000fea0003800200 */
.L_x_161:
        /* <DEDUP_REMOVED lines=19> */
[----:B--2---:R-:W-:Y:S05]  /*30f0*/  CALL.REL.NOINC `($__internal_2_$__cuda_sm20_div_rn_f64_full) ;  /* 0x0000001400147944 */ /* 0x004fea0003c00000 */
[----:B------:R-:W-:Y:S02]  /*3100*/  IMAD.MOV.U32 R4, RZ, RZ, R32 ;  /* 0x000000ffff047224 */ /* 0x000fe400078e0020 */
[----:B------:R-:W-:-:S07]  /*3110*/  IMAD.MOV.U32 R5, RZ, RZ, R33 ;  /* 0x000000ffff057224 */ /* 0x000fce00078e0021 */
.L_x_164:
[----:B------:R-:W-:Y:S05]  /*3120*/  BSYNC.RECONVERGENT B4 ;  /* 0x0000000000047941 */ /* 0x000fea0003800200 */
.L_x_163:
[----:B------:R-:W0:Y:S01]  /*3130*/  LDC.64 R12, c[0x0][0x380] ;  /* 0x0000e000ff0c7b82 */ /* 0x000e220000000a00 */
[----:B------:R-:W0:Y:S01]  /*3140*/  F2I.F64.TRUNC R5, R4 ;  /* 0x0000000400057311 */ /* 0x000e22000030d100 */
[----:B------:R-:W-:Y:S01]  /*3150*/  MOV R20, 0x1 ;  /* 0x0000000100147802 */ /* 0x000fe20000000f00 */
[----:B------:R-:W-:Y:S02]  /*3160*/  IMAD.MOV.U32 R21, RZ, RZ, 0x0 ;  /* 0x00000000ff157424 */ /* 0x000fe400078e00ff */
[----:B0-----:R-:W-:-:S05]  /*3170*/  IMAD.WIDE R12, R5, 0x8, R12 ;  /* 0x00000008050c7825 */ /* 0x001fca00078e020c */
[----:B------:R0:W-:Y:S02]  /*3180*/  REDG.E.ADD.64.STRONG.GPU desc[UR10][R12.64], R20 ;  /* 0x000000140c00798e */ /* 0x0001e4000c12e50a */
.L_x_160:
[----:B------:R-:W-:Y:S05]  /*3190*/  BSYNC.RECONVERGENT B3 ;  /* 0x0000000000037941 */ /* 0x000fea0003800200 */
.L_x_159:
[----:B------:R-:W-:Y:S01]  /*31a0*/  VIADD R6, R6, 0x4 ;  /* 0x0000000406067836 */ /* 0x000fe20000000000 */
[----:B------:R-:W-:Y:S04]  /*31b0*/  BSSY.RECONVERGENT B3, `(.L_x_165) ;  /* 0x0000043000037945 */ /* 0x000fe80003800200 */
[----:B------:R-:W-:Y:S02]  /*31c0*/  ISETP.GE.U32.AND P0, PT, R6, UR6, PT ;  /* 0x0000000606007c0c */ /* 0x000fe4000bf06070 */
[----:B------:R-:W-:-:S04]  /*31d0*/  SHF.R.S32.HI R2, RZ, 0x1f, R6 ;  /* 0x0000001fff027819 */ /* 0x000fc80000011406 */
[----:B------:R-:W-:-:S13]  /*31e0*/  ISETP.GE.AND.EX P0, PT, R2, UR7, PT, P0 ;  /* 0x0000000702007c0c */ /* 0x000fda000bf06300 */
[----:B------:R-:W-:Y:S05]  /*31f0*/  @P0 BRA `(.L_x_166) ;  /* 0x0000000000f80947 */ /* 0x000fea0003800000 */
[----:B01-34-:R-:W0:Y:S01]  /*3200*/  LDS.64 R12, [R28+0x10] ;  /* 0x000010001c0c7984 */ /* 0x01be220000000a00 */
[----:B------:R-:W-:Y:S03]  /*3210*/  BSSY.RECONVERGENT B4, `(.L_x_167) ;  /* 0x0000020000047945 */ /* 0x000fe60003800200 */
[----:B------:R-:W1:Y:S04]  /*3220*/  LDS.64 R4, [R11+0x10] ;  /* 0x000010000b047984 */ /* 0x000e680000000a00 */
[----:B------:R-:W3:Y:S01]  /*3230*/  LDS.64 R20, [R29+0x10] ;  /* 0x000010001d147984 */ /* 0x000ee20000000a00 */
[----:B0-----:R-:W-:Y:S02]  /*3240*/  DADD R12, R16, -R12 ;  /* 0x00000000100c7229 */ /* 0x001fe4000000080c */
        /* <DEDUP_REMOVED lines=23> */
[----:B------:R-:W-:Y:S01]  /*33c0*/  MOV R2, 0x33f0 ;  /* 0x000033f000027802 */ /* 0x000fe20000000f00 */
[----:B------:R-:W-:-:S07]  /*33d0*/  IMAD.MOV.U32 R23, RZ, RZ, R27 ;  /* 0x000000ffff177224 */ /* 0x000fce00078e001b */
[----:B--2---:R-:W-:Y:S05]  /*33e0*/  CALL.REL.NOINC `($__internal_3_$__cuda_sm20_dsqrt_rn_f64_mediumpath_v1) ;  /* 0x0000001400d07944 */ /* 0x004fea0003c00000 */
[----:B------:R-:W-:Y:S01]  /*33f0*/  IMAD.MOV.U32 R24, RZ, RZ, R26 ;  /* 0x000000ffff187224 */ /* 0x000fe200078e001a */
[----:B------:R-:W-:-:S07]  /*3400*/  MOV R25, R27 ;  /* 0x0000001b00197202 */ /* 0x000fce0000000f00 */
.L_x_168:
[----:B------:R-:W-:Y:S05]  /*3410*/  BSYNC.RECONVERGENT B4 ;  /* 0x0000000000047941 */ /* 0x000fea0003800200 */
.L_x_167:
        /* <DEDUP_REMOVED lines=21> */
.L_x_170:
[----:B------:R-:W-:Y:S05]  /*3570*/  BSYNC.RECONVERGENT B4 ;  /* 0x0000000000047941 */ /* 0x000fea0003800200 */
.L_x_169:
[----:B------:R-:W0:Y:S01]  /*3580*/  LDC.64 R12, c[0x0][0x380] ;  /* 0x0000e000ff0c7b82 */ /* 0x000e220000000a00 */
[----:B------:R-:W0:Y:S01]  /*3590*/  F2I.F64.TRUNC R5, R4 ;  /* 0x0000000400057311 */ /* 0x000e22000030d100 */
[----:B------:R-:W-:Y:S02]  /*35a0*/  IMAD.MOV.U32 R20, RZ, RZ, 0x1 ;  /* 0x00000001ff147424 */ /* 0x000fe400078e00ff */
[----:B------:R-:W-:Y:S02]  /*35b0*/  IMAD.MOV.U32 R21, RZ, RZ, 0x0 ;  /* 0x00000000ff157424 */ /* 0x000fe400078e00ff */
[----:B0-----:R-:W-:-:S05]  /*35c0*/  IMAD.WIDE R12, R5, 0x8, R12 ;  /* 0x00000008050c7825 */ /* 0x001fca00078e020c */
[----:B------:R0:W-:Y:S02]  /*35d0*/  REDG.E.ADD.64.STRONG.GPU desc[UR10][R12.64], R20 ;  /* 0x000000140c00798e */ /* 0x0001e4000c12e50a */
.L_x_166:
[----:B------:R-:W-:Y:S05]  /*35e0*/  BSYNC.RECONVERGENT B3 ;  /* 0x0000000000037941 */ /* 0x000fea0003800200 */
.L_x_165:
[----:B------:R-:W-:Y:S01]  /*35f0*/  VIADD R9, R9, 0x4 ;  /* 0x0000000409097836 */ /* 0x000fe20000000000 */
[----:B------:R-:W-:Y:S01]  /*3600*/  IADD3 R11, PT, PT, R11, 0x20, RZ ;  /* 0x000000200b0b7810 */ /* 0x000fe20007ffe0ff */
[----:B------:R-:W-:Y:S06]  /*3610*/  @P1 BRA `(.L_x_171) ;  /* 0xffffffec00a01947 */ /* 0x000fec000383ffff */
[----:B------:R-:W-:Y:S05]  /*3620*/  BSYNC B1 ;  /* 0x0000000000017941 */ /* 0x000fea0003800000 */
.L_x_146:
[----:B------:R-:W-:-:S07]  /*3630*/  VIADD R9, R9, 0xffffffff ;  /* 0xffffffff09097836 */ /* 0x000fce0000000000 */
.L_x_145:
[----:B-1----:R-:W-:Y:S05]  /*3640*/  BSYNC B2 ;  /* 0x0000000000027941 */ /* 0x002fea0003800000 */
.L_x_144:
[----:B------:R-:W-:-:S13]  /*3650*/  ISETP.NE.AND P0, PT, R8, RZ, PT ;  /* 0x000000ff0800720c */ /* 0x000fda0003f05270 */
[----:B------:R-:W-:Y:S05]  /*3660*/  @!P0 EXIT ;  /* 0x000000000000894d */ /* 0x000fea0003800000 */
[----:B------:R-:W-:Y:S01]  /*3670*/  ISETP.NE.AND P0, PT, R8, 0x1, PT ;  /* 0x000000010800780c */ /* 0x000fe20003f05270 */
[----:B------:R-:W-:-:S12]  /*3680*/  BSSY.RECONVERGENT B1, `(.L_x_172) ;  /* 0x0000099000017945 */ /* 0x000fd80003800200 */
[----:B------:R-:W-:Y:S05]  /*3690*/  @!P0 BRA `(.L_x_173) ;  /* 0x00000008005c8947 */ /* 0x000fea0003800000 */
[----:B------:R-:W1:Y:S01]  /*36a0*/  S2UR UR5, SR_CgaCtaId ;  /* 0x00000000000579c3 */ /* 0x000e620000008800 */
[----:B------:R-:W5:Y:S01]  /*36b0*/  LDCU.64 UR14, c[0x0][0x3a0] ;  /* 0x00007400ff0e77ac */ /* 0x000f620008000a00 */
[----:B------:R-:W-:Y:S01]  /*36c0*/  VIADD R6, R9, UR12 ;  /* 0x0000000c09067c36 */ /* 0x000fe20008000000 */
[----:B------:R-:W-:Y:S01]  /*36d0*/  MOV R11, UR9 ;  /* 0x00000009000b7c02 */ /* 0x000fe20008000f00 */
[----:B------:R-:W-:Y:S01]  /*36e0*/  IMAD.U32 R5, RZ, RZ, UR9 ;  /* 0x00000009ff057e24 */ /* 0x000fe2000f8e00ff */
[----:B------:R-:W-:Y:S01]  /*36f0*/  UMOV UR4, 0x400 ;  /* 0x0000040000047882 */ /* 0x000fe20000000000 */
[----:B------:R-:W-:Y:S01]  /*3700*/  BSSY.RECONVERGENT B2, `(.L_x_174) ;  /* 0x0000048000027945 */ /* 0x000fe20003800200 */
[----:B------:R-:W-:Y:S02]  /*3710*/  SHF.R.S32.HI R2, RZ, 0x1f, R6 ;  /* 0x0000001fff027819 */ /* 0x000fe40000011406 */
[----:B-----5:R-:W-:-:S04]  /*3720*/  ISETP.GE.U32.AND P0, PT, R6, UR14, PT ;  /* 0x0000000e06007c0c */ /* 0x020fc8000bf06070 */
[----:B------:R-:W-:Y:S01]  /*3730*/  ISETP.GE.AND.EX P0, PT, R2, UR15, PT, P0 ;  /* 0x0000000f02007c0c */ /* 0x000fe2000bf06300 */
[----:B-1----:R-:W-:-:S06]  /*3740*/  ULEA UR4, UR5, UR4, 0x18 ;  /* 0x0000000405047291 */ /* 0x002fcc000f8ec0ff */
[----:B------:R-:W-:-:S05]  /*3750*/  LEA R8, R9, UR4, 0x3 ;  /* 0x0000000409087c11 */ /* 0x000fca000f8e18ff */
[----:B------:R-:W-:-:S04]  /*3760*/  IMAD R10, R5, 0x8, R8 ;  /* 0x00000008050a7824 */ /* 0x000fc800078e0208 */
[----:B------:R-:W-:Y:S01]  /*3770*/  IMAD R11, R11, 0x8, R10 ;  /* 0x000000080b0b7824 */ /* 0x000fe200078e020a */
[----:B------:R-:W-:Y:S06]  /*3780*/  @P0 BRA `(.L_x_175) ;  /* 0x0000000000fc0947 */ /* 0x000fec0003800000 */
[----:B0--34-:R-:W0:Y:S01]  /*3790*/  LDS.64 R12, [R10] ;  /* 0x000000000a0c7984 */ /* 0x019e220000000a00 */
[----:B------:R-:W-:Y:S03]  /*37a0*/  BSSY.RECONVERGENT B3, `(.L_x_176) ;  /* 0x0000020000037945 */ /* 0x000fe60003800200 */
[----:B------:R-:W1:Y:S04]  /*37b0*/  LDS.64 R4, [R8] ;  /* 0x0000000008047984 */ /* 0x000e680000000a00 */
[----:B------:R-:W3:Y:S01]  /*37c0*/  LDS.64 R20, [R11] ;  /* 0x000000000b147984 */ /* 0x000ee20000000a00 */
        /* <DEDUP_REMOVED lines=29> */
.L_x_177:
[----:B------:R-:W-:Y:S05]  /*39a0*/  BSYNC.RECONVERGENT B3 ;  /* 0x0000000000037941 */ /* 0x000fea0003800200 */
.L_x_176:
        /* <DEDUP_REMOVED lines=22> */
.L_x_179:
[----:B------:R-:W-:Y:S05]  /*3b10*/  BSYNC.RECONVERGENT B3 ;  /* 0x0000000000037941 */ /* 0x000fea0003800200 */
.L_x_178:
[----:B------:R-:W0:Y:S01]  /*3b20*/  LDC.64 R12, c[0x0][0x380] ;  /* 0x0000e000ff0c7b82 */ /* 0x000e220000000a00 */
[----:B------:R-:W0:Y:S01]  /*3b30*/  F2I.F64.TRUNC R5, R4 ;  /* 0x0000000400057311 */ /* 0x000e22000030d100 */
[----:B------:R-:W-:Y:S02]  /*3b40*/  IMAD.MOV.U32 R20, RZ, RZ, 0x1 ;  /* 0x00000001ff147424 */ /* 0x000fe400078e00ff */
[----:B------:R-:W-:Y:S02]  /*3b50*/  IMAD.MOV.U32 R21, RZ, RZ, 0x0 ;  /* 0x00000000ff157424 */ /* 0x000fe400078e00ff */
[----:B0-----:R-:W-:-:S05]  /*3b60*/  IMAD.WIDE R12, R5, 0x8, R12 ;  /* 0x00000008050c7825 */ /* 0x001fca00078e020c */
[----:B------:R1:W-:Y:S02]  /*3b70*/  REDG.E.ADD.64.STRONG.GPU desc[UR10][R12.64], R20 ;  /* 0x000000140c00798e */ /* 0x0003e4000c12e50a */
.L_x_175:
[----:B------:R-:W-:Y:S05]  /*3b80*/  BSYNC.RECONVERGENT B2 ;  /* 0x0000000000027941 */ /* 0x000fea0003800200 */
.L_x_174:
[----:B------:R-:W5:Y:S01]  /*3b90*/  LDCU.64 UR4, c[0x0][0x3a0] ;  /* 0x00007400ff0477ac */ /* 0x000f620008000a00 */
[----:B------:R-:W-:Y:S01]  /*3ba0*/  VIADD R6, R6, 0x1 ;  /* 0x0000000106067836 */ /* 0x000fe20000000000 */
[----:B------:R-:W-:Y:S04]  /*3bb0*/  BSSY.RECONVERGENT B2, `(.L_x_180) ;  /* 0x0000044000027945 */ /* 0x000fe80003800200 */
[----:B-----5:R-:W-:Y:S02]  /*3bc0*/  ISETP.GE.U32.AND P0, PT, R6, UR4, PT ;  /* 0x0000000406007c0c */ /* 0x020fe4000bf06070 */
[----:B------:R-:W-:-:S04]  /*3bd0*/  SHF.R.S32.HI R6, RZ, 0x1f, R6 ;  /* 0x0000001fff067819 */ /* 0x000fc80000011406 */
[----:B------:R-:W-:-:S13]  /*3be0*/  ISETP.GE.AND.EX P0, PT, R6, UR5, PT, P0 ;  /* 0x0000000506007c0c */ /* 0x000fda000bf06300 */
[----:B------:R-:W-:Y:S05]  /*3bf0*/  @P0 BRA `(.L_x_181) ;  /* 0x0000000000fc0947 */ /* 0x000fea0003800000 */
[----:B------:R-:W5:Y:S01]  /*3c00*/  LDS.64 R6, [R10+0x8] ;  /* 0x000008000a067984 */ /* 0x000f620000000a00 */
[----:B------:R-:W-:Y:S03]  /*3c10*/  BSSY.RECONVERGENT B3, `(.L_x_182) ;  /* 0x000001f000037945 */ /* 0x000fe60003800200 */
[----:B------:R-:W2:Y:S04]  /*3c20*/  LDS.64 R4, [R8+0x8] ;  /* 0x0000080008047984 */ /* 0x000ea80000000a00 */
[----:B01-34-:R-:W0:Y:S01]  /*3c30*/  LDS.64 R12, [R11+0x8] ;  /* 0x000008000b0c7984 */ /* 0x01be220000000a00 */
[----:B-----5:R-:W-:Y:S02]  /*3c40*/  DADD R6, R16, -R6 ;  /* 0x0000000010067229 */ /* 0x020fe40000000806 */
[----:B--2---:R-:W-:-:S06]  /*3c50*/  DADD R4, R14, -R4 ;  /* 0x000000000e047229 */ /* 0x004fcc0000000804 */
[----:B------:R-:W-:Y:S02]  /*3c60*/  DMUL R6, R6, R6 ;  /* 0x0000000606067228 */ /* 0x000fe40000000000 */
[----:B0-----:R-:W-:-:S06]  /*3c70*/  DADD R12, R18, -R12 ;  /* 0x00000000120c7229 */ /* 0x001fcc000000080c */
        /* <DEDUP_REMOVED lines=21> */
[----:B------:R-:W-:Y:S05]  /*3dd0*/  CALL.REL.NOINC `($__internal_3_$__cuda_sm20_dsqrt_rn_f64_mediumpath_v1) ;  /* 0x0000000c00547944 */ /* 0x000fea0003c00000 */
[----:B------:R-:W-:Y:S01]  /*3de0*/  IMAD.MOV.U32 R6, RZ, RZ, R26 ;  /* 0x000000ffff067224 */ /* 0x000fe200078e001a */
[----:B------:R-:W-:-:S07]  /*3df0*/  MOV R7, R27 ;  /* 0x0000001b00077202 */ /* 0x000fce0000000f00 */
.L_x_183:
[----:B------:R-:W-:Y:S05]  /*3e00*/  BSYNC.RECONVERGENT B3 ;  /* 0x0000000000037941 */ /* 0x000fea0003800200 */
.L_x_182:
        /* <DEDUP_REMOVED lines=20> */
[----:B------:R-:W-:Y:S05]  /*3f50*/  CALL.REL.NOINC `($__internal_2_$__cuda_sm20_div_rn_f64_full) ;  /* 0x00000004007c7944 */ /* 0x000fea0003c00000 */
[----:B------:R-:W-:Y:S01]  /*3f60*/  MOV R4, R32 ;  /* 0x0000002000047202 */ /* 0x000fe20000000f00 */
[----:B------:R-:W-:-:S07]  /*3f70*/  IMAD.MOV.U32 R5, RZ, RZ, R33 ;  /* 0x000000ffff057224 */ /* 0x000fce00078e0021 */
.L_x_185:
[----:B------:R-:W-:Y:S05]  /*3f80*/  BSYNC.RECONVERGENT B3 ;  /* 0x0000000000037941 */ /* 0x000fea0003800200 */
.L_x_184:
[----:B------:R-:W0:Y:S01]  /*3f90*/  LDC.64 R6, c[0x0][0x380] ;  /* 0x0000e000ff067b82 */ /* 0x000e220000000a00 */
[----:B------:R-:W0:Y:S01]  /*3fa0*/  F2I.F64.TRUNC R5, R4 ;  /* 0x0000000400057311 */ /* 0x000e22000030d100 */
[----:B------:R-:W-:Y:S02]  /*3fb0*/  IMAD.MOV.U32 R10, RZ, RZ, 0x1 ;  /* 0x00000001ff0a7424 */ /* 0x000fe400078e00ff */
[----:B------:R-:W-:Y:S02]  /*3fc0*/  IMAD.MOV.U32 R11, RZ, RZ, 0x0 ;  /* 0x00000000ff0b7424 */ /* 0x000fe400078e00ff */
[----:B0-----:R-:W-:-:S05]  /*3fd0*/  IMAD.WIDE R6, R5, 0x8, R6 ;  /* 0x0000000805067825 */ /* 0x001fca00078e0206 */
[----:B------:R0:W-:Y:S02]  /*3fe0*/  REDG.E.ADD.64.STRONG.GPU desc[UR10][R6.64], R10 ;  /* 0x0000000a0600798e */ /* 0x0001e4000c12e50a */
.L_x_181:
[----:B------:R-:W-:Y:S05]  /*3ff0*/  BSYNC.RECONVERGENT B2 ;  /* 0x0000000000027941 */ /* 0x000fea0003800200 */
.L_x_180:
[----:B------:R-:W-:-:S07]  /*4000*/  IADD3 R9, PT, PT, R9, 0x2, RZ ;  /* 0x0000000209097810 */ /* 0x000fce0007ffe0ff */
.L_x_173:
[----:B------:R-:W-:Y:S05]  /*4010*/  BSYNC.RECONVERGENT B1 ;  /* 0x0000000000017941 */ /* 0x000fea0003800200 */
.L_x_172:
[----:B------:R-:W-:-:S04]  /*4020*/  LOP3.LUT R0, R0, 0x1, RZ, 0xc0, !PT ;  /* 0x0000000100007812 */ /* 0x000fc800078ec0ff */
[----:B------:R-:W-:-:S13]  /*4030*/  ISETP.NE.U32.AND P0, PT, R0, 0x1, PT ;  /* 0x000000010000780c */ /* 0x000fda0003f05070 */
[----:B------:R-:W-:Y:S05]  /*4040*/  @P0 EXIT ;  /* 0x000000000000094d */ /* 0x000fea0003800000 */
[----:B------:R-:W5:Y:S01]  /*4050*/  LDCU.64 UR4, c[0x0][0x3a0] ;  /* 0x00007400ff0477ac */ /* 0x000f620008000a00 */
[----:B------:R-:W-:-:S05]  /*4060*/  VIADD R0, R9, UR12 ;  /* 0x0000000c09007c36 */ /* 0x000fca0008000000 */
[----:B-----5:R-:W-:Y:S02]  /*4070*/  ISETP.GE.U32.AND P0, PT, R0, UR4, PT ;  /* 0x0000000400007c0c */ /* 0x020fe4000bf06070 */
[----:B------:R-:W-:-:S04]  /*4080*/  SHF.R.S32.HI R0, RZ, 0x1f, R0 ;  /* 0x0000001fff007819 */ /* 0x000fc80000011400 */
[----:B------:R-:W-:-:S13]  /*4090*/  ISETP.GE.AND.EX P0, PT, R0, UR5, PT, P0 ;  /* 0x0000000500007c0c */ /* 0x000fda000bf06300 */
[----:B------:R-:W-:Y:S05]  /*40a0*/  @P0 EXIT ;  /* 0x000000000000094d */ /* 0x000fea0003800000 */
[----:B------:R-:W5:Y:S01]  /*40b0*/  S2UR UR5, SR_CgaCtaId ;  /* 0x00000000000579c3 */ /* 0x000f620000008800 */
[----:B------:R-:W-:Y:S01]  /*40c0*/  UMOV UR4, 0x400 ;  /* 0x0000040000047882 */ /* 0x000fe20000000000 */
[----:B------:R-:W-:Y:S01]  /*40d0*/  IMAD.U32 R5, RZ, RZ, UR9 ;  /* 0x00000009ff057e24 */ /* 0x000fe2000f8e00ff */
[----:B------:R-:W-:Y:S01]  /*40e0*/  BSSY.RECONVERGENT B1, `(.L_x_186) ;  /* 0x0000028000017945 */ /* 0x000fe20003800200 */
[----:B-----5:R-:W-:-:S06]  /*40f0*/  ULEA UR4, UR5, UR4, 0x18 ;  /* 0x0000000405047291 */ /* 0x020fcc000f8ec0ff */
[----:B------:R-:W-:Y:S02]  /*4100*/  LEA R0, R9, UR4, 0x3 ;  /* 0x0000000409007c11 */ /* 0x000fe4000f8e18ff */
[----:B------:R-:W-:-:S03]  /*4110*/  MOV R9, UR9 ;  /* 0x0000000900097c02 */ /* 0x000fc60008000f00 */
[----:B------:R-:W-:Y:S02]  /*4120*/  IMAD R2, R5, 0x8, R0 ;  /* 0x0000000805027824 */ /* 0x000fe400078e0200 */
[----:B------:R-:W5:Y:S02]  /*4130*/  LDS.64 R4, [R0] ;  /* 0x0000000000047984 */ /* 0x000f640000000a00 */
[----:B0-----:R-:W-:Y:S02]  /*4140*/  IMAD R10, R9, 0x8, R2 ;  /* 0x00000008090a7824 */ /* 0x001fe400078e0202 */
[----:B------:R-:W0:Y:S04]  /*4150*/  LDS.64 R6, [R2] ;  /* 0x0000000002067984 */ /* 0x000e280000000a00 */
[----:B------:R-:W1:Y:S01]  /*4160*/  LDS.64 R8, [R10] ;  /* 0x000000000a087984 */ /* 0x000e620000000a00 */
[----:B-----5:R-:W-:-:S02]  /*4170*/  DADD R4, R14, -R4 ;  /* 0x000000000e047229 */ /* 0x020fc40000000804 */
[----:B0-----:R-:W-:Y:S02]  /*4180*/  DADD R6, R16, -R6 ;  /* 0x0000000010067229 */ /* 0x001fe40000000806 */
[----:B-1----:R-:W-:-:S06]  /*4190*/  DADD R8, R18, -R8 ;  /* 0x0000000012087229 */ /* 0x002fcc0000000808 */
        /* <DEDUP_REMOVED lines=14> */
[----:B---34-:R-:W-:Y:S02]  /*4280*/  VIADD R13, R5, 0xfff00000 ;  /* 0xfff00000050d7836 */ /* 0x018fe40000000000 */
[----:B------:R-:W-:-:S04]  /*4290*/  IMAD.MOV.U32 R12, RZ, RZ, R4 ;  /* 0x000000ffff0c7224 */ /* 0x000fc800078e0004 */
[----:B------:R-:W-:-:S08]  /*42a0*/  DFMA R20, R6, -R6, R8 ;  /* 0x800000060614722b */ /* 0x000fd00000000008 */
[----:B------:R-:W-:Y:S01]  /*42b0*/  DFMA R24, R20, R12, R6 ;  /* 0x0000000c1418722b */ /* 0x000fe20000000006 */
[----:B------:R-:W-:Y:S10]  /*42c0*/  @!P0 BRA `(.L_x_187) ;  /* 0x0000000000248947 */ /* 0x000ff40003800000 */
[----:B------:R-:W-:Y:S01]  /*42d0*/  IMAD.MOV.U32 R12, RZ, RZ, R4 ;  /* 0x000000ffff0c7224 */ /* 0x000fe200078e0004 */
[----:B------:R-:W-:Y:S01]  /*42e0*/  MOV R24, R8 ;  /* 0x0000000800187202 */ /* 0x000fe20000000f00 */
[----:B------:R-:W-:Y:S01]  /*42f0*/  IMAD.MOV.U32 R23, RZ, RZ, R9 ;  /* 0x000000ffff177224 */ /* 0x000fe200078e0009 */
[----:B------:R-:W-:Y:S01]  /*4300*/  MOV R2, 0x4340 ;  /* 0x0000434000027802 */ /* 0x000fe20000000f00 */
[----:B------:R-:W-:Y:S02]  /*4310*/  IMAD.MOV.U32 R4, RZ, RZ, R6 ;  /* 0x000000ffff047224 */ /* 0x000fe400078e0006 */
[----:B------:R-:W-:-:S07]  /*4320*/  IMAD.MOV.U32 R5, RZ, RZ, R7 ;  /* 0x000000ffff057224 */ /* 0x000fce00078e0007 */
[----:B--2---:R-:W-:Y:S05]  /*4330*/  CALL.REL.NOINC `($__internal_3_$__cuda_sm20_dsqrt_rn_f64_mediumpath_v1) ;  /* 0x0000000400fc7944 */ /* 0x004fea0003c00000 */
[----:B------:R-:W-:Y:S01]  /*4340*/  MOV R24, R26 ;  /* 0x0000001a00187202 */ /* 0x000fe20000000f00 */
[----:B------:R-:W-:-:S07]  /*4350*/  IMAD.MOV.U32 R25, RZ, RZ, R27 ;  /* 0x000000ffff197224 */ /* 0x000fce00078e001b */
.L_x_187:
[----:B------:R-:W-:Y:S05]  /*4360*/  BSYNC.RECONVERGENT B1 ;  /* 0x0000000000017941 */ /* 0x000fea0003800200 */
.L_x_186:
        /* <DEDUP_REMOVED lines=20> */
[----:B------:R-:W-:Y:S01]  /*44b0*/  MOV R4, R32 ;  /* 0x0000002000047202 */ /* 0x000fe20000000f00 */
[----:B------:R-:W-:-:S07]  /*44c0*/  IMAD.MOV.U32 R5, RZ, RZ, R33 ;  /* 0x000000ffff057224 */ /* 0x000fce00078e0021 */
.L_x_189:
[----:B------:R-:W-:Y:S05]  /*44d0*/  BSYNC.RECONVERGENT B1 ;  /* 0x0000000000017941 */ /* 0x000fea0003800200 */
.L_x_188:
[----:B------:R-:W0:Y:S01]  /*44e0*/  LDC.64 R2, c[0x0][0x380] ;  /* 0x0000e000ff027b82 */ /* 0x000e220000000a00 */
[----:B------:R-:W0:Y:S01]  /*44f0*/  F2I.F64.TRUNC R5, R4 ;  /* 0x0000000400057311 */ /* 0x000e22000030d100 */
[----:B------:R-:W-:Y:S02]  /*4500*/  IMAD.MOV.U32 R6, RZ, RZ, 0x1 ;  /* 0x00000001ff067424 */ /* 0x000fe400078e00ff */
[----:B------:R-:W-:Y:S02]  /*4510*/  IMAD.MOV.U32 R7, RZ, RZ, 0x0 ;  /* 0x00000000ff077424 */ /* 0x000fe400078e00ff */
[----:B0-----:R-:W-:-:S05]  /*4520*/  IMAD.WIDE R2, R5, 0x8, R2 ;  /* 0x0000000805027825 */ /* 0x001fca00078e0202 */
[----:B------:R-:W-:Y:S01]  /*4530*/  REDG.E.ADD.64.STRONG.GPU desc[UR10][R2.64], R6 ;  /* 0x000000060200798e */ /* 0x000fe2000c12e50a */
[----:B------:R-:W-:Y:S05]  /*4540*/  EXIT ;  /* 0x000000000000794d */ /* 0x000fea0003800000 */
        .weak           $__internal_2_$__cuda_sm20_div_rn_f64_full
        .type           $__internal_2_$__cuda_sm20_div_rn_f64_full,@function
        .size           $__internal_2_$__cuda_sm20_div_rn_f64_full,($__internal_3_$__cuda_sm20_dsqrt_rn_f64_mediumpath_v1 - $__internal_2_$__cuda_sm20_div_rn_f64_full)
$__internal_2_$__cuda_sm20_div_rn_f64_full:
[C---:B------:R-:W-:Y:S01]  /*4550*/  FSETP.GEU.AND P0, PT, |R3|.reuse, 1.469367938527859385e-39, PT ;  /* 0x001000000300780b */ /* 0x040fe20003f0e200 */
[----:B------:R-:W-:Y:S01]  /*4560*/  IMAD.U32 R22, RZ, RZ, UR13 ;  /* 0x0000000dff167e24 */ /* 0x000fe2000f8e00ff */
[----:B------:R-:W-:Y:S01]  /*4570*/  LOP3.LUT R4, R3, 0x800fffff, RZ, 0xc0, !PT ;  /* 0x800fffff03047812 */ /* 0x000fe200078ec0ff */
[----:B------:R-:W-:Y:S01]  /*4580*/  IMAD.MOV.U32 R23, RZ, RZ, R3 ;  /* 0x000000ffff177224 */ /* 0x000fe200078e0003 */
[----:B------:R-:W-:Y:S01]  /*4590*/  MOV R20, UR13 ;  /* 0x0000000d00147c02 */ /* 0x000fe20008000f00 */
[----:B------:R-:W-:Y:S01]  /*45a0*/  IMAD.MOV.U32 R25, RZ, RZ, R27 ;  /* 0x000000ffff197224 */ /* 0x000fe200078e001b */
[----:B------:R-:W-:Y:S01]  /*45b0*/  LOP3.LUT R21, R4, 0x3ff00000, RZ, 0xfc, !PT ;  /* 0x3ff0000004157812 */ /* 0x000fe200078efcff */
[----:B------:R-:W-:Y:S01]  /*45c0*/  BSSY.RECONVERGENT B0, `(.L_x_190) ;  /* 0x0000053000007945 */ /* 0x000fe20003800200 */
[----:B------:R-:W-:Y:S02]  /*45d0*/  MOV R12, 0x1 ;  /* 0x00000001000c7802 */ /* 0x000fe40000000f00 */
[----:B------:R-:W-:-:S02]  /*45e0*/  FSETP.GEU.AND P3, PT, |R25|, 1.469367938527859385e-39, PT ;  /* 0x001000001900780b */ /* 0x000fc40003f6e200 */
[----:B------:R-:W-:Y:S01]  /*45f0*/  LOP3.LUT R4, R25, 0x7ff00000, RZ, 0xc0, !PT ;  /* 0x7ff0000019047812 */ /* 0x000fe200078ec0ff */
[----:B------:R-:W-:Y:S01]  /*4600*/  @!P0 DMUL R20, R22, 8.98846567431157953865e+307 ;  /* 0x7fe0000016148828 */ /* 0x000fe20000000000 */
[----:B------:R-:W-:-:S04]  /*4610*/  LOP3.LUT R7, R3, 0x7ff00000, RZ, 0xc0, !PT ;  /* 0x7ff0000003077812 */ /* 0x000fc800078ec0ff */
[C---:B------:R-:W-:Y:S01]  /*4620*/  ISETP.GE.U32.AND P2, PT, R4.reuse, R7, PT ;  /* 0x000000070400720c */ /* 0x040fe20003f46070 */
[----:B------:R-:W0:Y:S04]  /*4630*/  MUFU.RCP64H R13, R21 ;  /* 0x00000015000d7308 */ /* 0x000e280000001800 */
[----:B------:R-:W-:Y:S01]  /*4640*/  @!P3 LOP3.LUT R5, R23, 0x7ff00000, RZ, 0xc0, !PT ;  /* 0x7ff000001705b812 */ /* 0x000fe200078ec0ff */
[----:B------:R-:W-:Y:S01]  /*4650*/  @!P3 IMAD.MOV.U32 R30, RZ, RZ, RZ ;  /* 0x000000ffff1eb224 */ /* 0x000fe200078e00ff */
[----:B------:R-:W-:Y:S02]  /*4660*/  @!P0 LOP3.LUT R7, R21, 0x7ff00000, RZ, 0xc0, !PT ;  /* 0x7ff0000015078812 */ /* 0x000fe400078ec0ff */
[----:B------:R-:W-:Y:S01]  /*4670*/  @!P3 ISETP.GE.U32.AND P4, PT, R4, R5, PT ;  /* 0x000000050400b20c */ /* 0x000fe20003f86070 */
[----:B------:R-:W-:-:S05]  /*4680*/  IMAD.MOV.U32 R5, RZ, RZ, 0x1ca00000 ;  /* 0x1ca00000ff057424 */ /* 0x000fca00078e00ff */
[----:B------:R-:W-:Y:S01]  /*4690*/  @!P3 SEL R31, R5, 0x63400000, !P4 ;  /* 0x63400000051fb807 */ /* 0x000fe20006000000 */
[----:B0-----:R-:W-:-:S08]  /*46a0*/  DFMA R26, R12, -R20, 1 ;  /* 0x3ff000000c1a742b */ /* 0x001fd00000000814 */
[----:B------:R-:W-:-:S08]  /*46b0*/  DFMA R26, R26, R26, R26 ;  /* 0x0000001a1a1a722b */ /* 0x000fd0000000001a */
[----:B------:R-:W-:Y:S01]  /*46c0*/  DFMA R26, R12, R26, R12 ;  /* 0x0000001a0c1a722b */ /* 0x000fe2000000000c */
[--C-:B------:R-:W-:Y:S02]  /*46d0*/  @!P3 LOP3.LUT R12, R31, 0x80000000, R25.reuse, 0xf8, !PT ;  /* 0x800000001f0cb812 */ /* 0x100fe400078ef819 */
[----:B------:R-:W-:Y:S02]  /*46e0*/  SEL R13, R5, 0x63400000, !P2 ;  /* 0x63400000050d7807 */ /* 0x000fe40005000000 */
[----:B------:R-:W-:Y:S01]  /*46f0*/  @!P3 LOP3.LUT R31, R12, 0x100000, RZ, 0xfc, !PT ;  /* 0x001000000c1fb812 */ /* 0x000fe200078efcff */
[----:B------:R-:W-:Y:S02]  /*4700*/  IMAD.MOV.U32 R12, RZ, RZ, R24 ;  /* 0x000000ffff0c7224 */ /* 0x000fe400078e0018 */
[----:B------:R-:W-:Y:S01]  /*4710*/  DFMA R32, R26, -R20, 1 ;  /* 0x3ff000001a20742b */ /* 0x000fe20000000814 */
[----:B------:R-:W-:-:S06]  /*4720*/  LOP3.LUT R13, R13, 0x800fffff, R25, 0xf8, !PT ;  /* 0x800fffff0d0d7812 */ /* 0x000fcc00078ef819 */
[----:B------:R-:W-:Y:S02]  /*4730*/  @!P3 DFMA R12, R12, 2, -R30 ;  /* 0x400000000c0cb82b */ /* 0x000fe4000000081e */
[----:B------:R-:W-:-:S08]  /*4740*/  DFMA R32, R26, R32, R26 ;  /* 0x000000201a20722b */ /* 0x000fd0000000001a */
[----:B------:R-:W-:-:S08]  /*4750*/  DMUL R30, R32, R12 ;  /* 0x0000000c201e7228 */ /* 0x000fd00000000000 */
[----:B------:R-:W-:-:S08]  /*4760*/  DFMA R26, R30, -R20, R12 ;  /* 0x800000141e1a722b */ /* 0x000fd0000000000c */
[----:B------:R-:W-:Y:S01]  /*4770*/  DFMA R26, R32, R26, R30 ;  /* 0x0000001a201a722b */ /* 0x000fe2000000001e */
[----:B------:R-:W-:Y:S01]  /*4780*/  MOV R30, R4 ;  /* 0x00000004001e7202 */ /* 0x000fe20000000f00 */
[----:B------:R-:W-:Y:S01]  /*4790*/  VIADD R32, R7, 0xffffffff ;  /* 0xffffffff07207836 */ /* 0x000fe20000000000 */
[----:B------:R-:W-:-:S05]  /*47a0*/  @!P3 LOP3.LUT R30, R13, 0x7ff00000, RZ, 0xc0, !PT ;  /* 0x7ff000000d1eb812 */ /* 0x000fca00078ec0ff */
[----:B------:R-:W-:-:S05]  /*47b0*/  VIADD R31, R30, 0xffffffff ;  /* 0xffffffff1e1f7836 */ /* 0x000fca0000000000 */
[----:B------:R-:W-:-:S04]  /*47c0*/  ISETP.GT.U32.AND P0, PT, R31, 0x7feffffe, PT ;  /* 0x7feffffe1f00780c */ /* 0x000fc80003f04070 */
[----:B------:R-:W-:-:S13]  /*47d0*/  ISETP.GT.U32.OR P0, PT, R32, 0x7feffffe, P0 ;  /* 0x7feffffe2000780c */ /* 0x000fda0000704470 */
[----:B------:R-:W-:Y:S05]  /*47e0*/  @P0 BRA `(.L_x_191) ;  /* 0x00000000006c0947 */ /* 0x000fea0003800000 */
[----:B------:R-:W-:-:S04]  /*47f0*/  LOP3.LUT R7, R23, 0x7ff00000, RZ, 0xc0, !PT ;  /* 0x7ff0000017077812 */ /* 0x000fc800078ec0ff */
[CC--:B------:R-:W-:Y:S02]  /*4800*/  VIADDMNMX R24, R4.reuse, -R7.reuse, 0xb9600000, !PT ;  /* 0xb960000004187446 */ /* 0x0c0fe40007800907 */
[----:B------:R-:W-:Y:S02]  /*4810*/  ISETP.GE.U32.AND P0, PT, R4, R7, PT ;  /* 0x000000070400720c */ /* 0x000fe40003f06070 */
[----:B------:R-:W-:Y:S02]  /*4820*/  VIMNMX R24, PT, PT, R24, 0x46a00000, PT ;  /* 0x46a0000018187848 */ /* 0x000fe40003fe0100 */
[----:B------:R-:W-:-:S05]  /*4830*/  SEL R5, R5, 0x63400000, !P0 ;  /* 0x6340000005057807 */ /* 0x000fca0004000000 */
[----:B------:R-:W-:Y:S02]  /*4840*/  IMAD.IADD R5, R24, 0x1, -R5 ;  /* 0x0000000118057824 */ /* 0x000fe400078e0a05 */
[----:B------:R-:W-:-:S03]  /*4850*/  IMAD.MOV.U32 R24, RZ, RZ, RZ ;  /* 0x000000ffff187224 */ /* 0x000fc600078e00ff */
[----:B------:R-:W-:-:S06]  /*4860*/  IADD3 R25, PT, PT, R5, 0x7fe00000, RZ ;  /* 0x7fe0000005197810 */ /* 0x000fcc0007ffe0ff */
[----:B------:R-:W-:-:S10]  /*4870*/  DMUL R32, R26, R24 ;  /* 0x000000181a207228 */ /* 0x000fd40000000000 */
[----:B------:R-:W-:-:S13]  /*4880*/  FSETP.GTU.AND P0, PT, |R33|, 1.469367938527859385e-39, PT ;  /* 0x001000002100780b */ /* 0x000fda0003f0c200 */
[----:B------:R-:W-:Y:S05]  /*4890*/  @P0 BRA `(.L_x_192) ;  /* 0x0000000000940947 */ /* 0x000fea0003800000 */
[----:B------:R-:W-:Y:S01]  /*48a0*/  DFMA R12, R26, -R20, R12 ;  /* 0x800000141a0c722b */ /* 0x000fe2000000000c */
[----:B------:R-:W-:-:S09]  /*48b0*/  IMAD.MOV.U32 R24, RZ, RZ, RZ ;  /* 0x000000ffff187224 */ /* 0x000fd200078e00ff */
[C---:B------:R-:W-:Y:S02]  /*48c0*/  FSETP.NEU.AND P0, PT, R13.reuse, RZ, PT ;  /* 0x000000ff0d00720b */ /* 0x040fe40003f0d000 */
[----:B------:R-:W-:-:S04]  /*48d0*/  LOP3.LUT R7, R13, 0x80000000, R23, 0x48, !PT ;  /* 0x800000000d077812 */ /* 0x000fc800078e4817 */
[----:B------:R-:W-:-:S07]  /*48e0*/  LOP3.LUT R25, R7, R25, RZ, 0xfc, !PT ;  /* 0x0000001907197212 */ /* 0x000fce00078efcff */
[----:B------:R-:W-:Y:S05]  /*48f0*/  @!P0 BRA `(.L_x_192) ;  /* 0x00000000007c8947 */ /* 0x000fea0003800000 */
[----:B------:R-:W-:Y:S01]  /*4900*/  IMAD.MOV R13, RZ, RZ, -R5 ;  /* 0x000000ffff0d7224 */ /* 0x000fe200078e0a05 */
[----:B------:R-:W-:Y:S01]  /*4910*/  MOV R12, RZ ;  /* 0x000000ff000c7202 */ /* 0x000fe20000000f00 */
[----:B------:R-:W-:Y:S01]  /*4920*/  DMUL.RP R24, R26, R24 ;  /* 0x000000181a187228 */ /* 0x000fe20000008000 */
[----:B------:R-:W-:-:S04]  /*4930*/  IADD3 R5, PT, PT, -R5, -0x43300000, RZ ;  /* 0xbcd0000005057810 */ /* 0x000fc80007ffe1ff */
[----:B------:R-:W-:-:S05]  /*4940*/  DFMA R12, R32, -R12, R26 ;  /* 0x8000000c200c722b */ /* 0x000fca000000001a */
[----:B------:R-:W-:-:S05]  /*4950*/  LOP3.LUT R7, R25, R7, RZ, 0x3c, !PT ;  /* 0x0000000719077212 */ /* 0x000fca00078e3cff */
[----:B------:R-:W-:-:S04]  /*4960*/  FSETP.NEU.AND P0, PT, |R13|, R5, PT ;  /* 0x000000050d00720b */ /* 0x000fc80003f0d200 */
[----:B------:R-:W-:Y:S02]  /*4970*/  FSEL R32, R24, R32, !P0 ;  /* 0x0000002018207208 */ /* 0x000fe40004000000 */
[----:B------:R-:W-:Y:S01]  /*4980*/  FSEL R33, R7, R33, !P0 ;  /* 0x0000002107217208 */ /* 0x000fe20004000000 */
[----:B------:R-:W-:Y:S06]  /*4990*/  BRA `(.L_x_192) ;  /* 0x0000000000547947 */ /* 0x000fec0003800000 */
.L_x_191:
        /* <DEDUP_REMOVED lines=11> */
[----:B------:R-:W-:Y:S02]  /*4a50*/  @P0 LOP3.LUT R4, R33, 0x7ff00000, RZ, 0xfc, !PT ;  /* 0x7ff0000021040812 */ /* 0x000fe400078efcff */
[----:B------:R-:W-:Y:S01]  /*4a60*/  @!P0 MOV R32, RZ ;  /* 0x000000ff00208202 */ /* 0x000fe20000000f00 */
[----:B------:R-:W-:Y:S02]  /*4a70*/  @P0 IMAD.MOV.U32 R32, RZ, RZ, RZ ;  /* 0x000000ffff200224 */ /* 0x000fe400078e00ff */
[----:B------:R-:W-:Y:S01]  /*4a80*/  @P0 IMAD.MOV.U32 R33, RZ, RZ, R4 ;  /* 0x000000ffff210224 */ /* 0x000fe200078e0004 */
[----:B------:R-:W-:Y:S06]  /*4a90*/  BRA `(.L_x_192) ;  /* 0x0000000000147947 */ /* 0x000fec0003800000 */
.L_x_194:
[----:B------:R-:W-:Y:S02]  /*4aa0*/  LOP3.LUT R33, R23, 0x80000, RZ, 0xfc, !PT ;  /* 0x0008000017217812 */ /* 0x000fe400078efcff */
[----:B------:R-:W-:Y:S01]  /*4ab0*/  MOV R32, R22 ;  /* 0x0000001600207202 */ /* 0x000fe20000000f00 */
[----:B------:R-:W-:Y:S06]  /*4ac0*/  BRA `(.L_x_192) ;  /* 0x0000000000087947 */ /* 0x000fec0003800000 */
.L_x_193:
[----:B------:R-:W-:Y:S01]  /*4ad0*/  LOP3.LUT R33, R25, 0x80000, RZ, 0xfc, !PT ;  /* 0x0008000019217812 */ /* 0x000fe200078efcff */
[----:B------:R-:W-:-:S07]  /*4ae0*/  IMAD.MOV.U32 R32, RZ, RZ, R24 ;  /* 0x000000ffff207224 */ /* 0x000fce00078e0018 */
.L_x_192:
[----:B------:R-:W-:Y:S05]  /*4af0*/  BSYNC.RECONVERGENT B0 ;  /* 0x0000000000007941 */ /* 0x000fea0003800200 */
.L_x_190:
[----:B------:R-:W-:Y:S02]  /*4b00*/  HFMA2 R5, -RZ, RZ, 0, 0 ;  /* 0x00000000ff057431 */ /* 0x000fe400000001ff */
[----:B------:R-:W-:-:S04]  /*4b10*/  IMAD.MOV.U32 R4, RZ, RZ, R2 ;  /* 0x000000ffff047224 */ /* 0x000fc800078e0002 */
[----:B------:R-:W-:Y:S05]  /*4b20*/  RET.REL.NODEC R4 `(_Z11PDH_kernel3PyPdS0_S0_xd) ;  /* 0xffffffb404347950 */ /* 0x000fea0003c3ffff */
        .weak           $__internal_3_$__cuda_sm20_dsqrt_rn_f64_mediumpath_v1
        .type           $__internal_3_$__cuda_sm20_dsqrt_rn_f64_mediumpath_v1,@function
        .size           $__internal_3_$__cuda_sm20_dsqrt_rn_f64_mediumpath_v1,(.L_x_218 - $__internal_3_$__cuda_sm20_dsqrt_rn_f64_mediumpath_v1)
$__internal_3_$__cuda_sm20_dsqrt_rn_f64_mediumpath_v1:
[----:B------:R-:W-:Y:S01]  /*4b30*/  ISETP.GE.U32.AND P0, PT, R22, -0x3400000, PT ;  /* 0xfcc000001600780c */ /* 0x000fe20003f06070 */
[----:B------:R-:W-:Y:S01]  /*4b40*/  BSSY.RECONVERGENT B0, `(.L_x_195) ;  /* 0x0000024000007945 */ /* 0x000fe20003800200 */
[----:B------:R-:W-:-:S11]  /*4b50*/  IMAD.MOV.U32 R22, RZ, RZ, R24 ;  /* 0x000000ffff167224 */ /* 0x000fd600078e0018 */
[----:B------:R-:W-:Y:S05]  /*4b60*/  @!P0 BRA `(.L_x_196) ;  /* 0x0000000000208947 */ /* 0x000fea0003800000 */
[----:B------:R-:W-:-:S10]  /*4b70*/  DFMA.RM R12, R20, R12, R4 ;  /* 0x0000000c140c722b */ /* 0x000fd40000004004 */
[----:B------:R-:W-:-:S05]  /*4b80*/  IADD3 R4, P0, PT, R12, 0x1, RZ ;  /* 0x000000010c047810 */ /* 0x000fca0007f1e0ff */
[----:B------:R-:W-:-:S06]  /*4b90*/  IMAD.X R5, RZ, RZ, R13, P0 ;  /* 0x000000ffff057224 */ /* 0x000fcc00000e060d */
[----:B------:R-:W-:-:S08]  /*4ba0*/  DFMA.RP R22, -R12, R4, R22 ;  /* 0x000000040c16722b */ /* 0x000fd00000008116 */
[----:B------:R-:W-:-:S06]  /*4bb0*/  DSETP.GT.AND P0, PT, R22, RZ, PT ;  /* 0x000000ff1600722a */ /* 0x000fcc0003f04000 */
[----:B------:R-:W-:Y:S02]  /*4bc0*/  FSEL R4, R4, R12, P0 ;  /* 0x0000000c04047208 */ /* 0x000fe40000000000 */
[----:B------:R-:W-:Y:S01]  /*4bd0*/  FSEL R5, R5, R13, P0 ;  /* 0x0000000d05057208 */ /* 0x000fe20000000000 */
[----:B------:R-:W-:Y:S06]  /*4be0*/  BRA `(.L_x_197) ;  /* 0x0000000000647947 */ /* 0x000fec0003800000 */
.L_x_196:
[----:B------:R-:W-:-:S14]  /*4bf0*/  DSETP.NE.AND P0, PT, R22, RZ, PT ;  /* 0x000000ff1600722a */ /* 0x000fdc0003f05000 */
[----:B------:R-:W-:Y:S05]  /*4c00*/  @!P0 BRA `(.L_x_198) ;  /* 0x0000000000588947 */ /* 0x000fea0003800000 */
[----:B------:R-:W-:-:S13]  /*4c10*/  ISETP.GE.AND P0, PT, R23, RZ, PT ;  /* 0x000000ff1700720c */ /* 0x000fda0003f06270 */
[----:B------:R-:W-:Y:S01]  /*4c20*/  @!P0 MOV R4, 0x0 ;  /* 0x0000000000048802 */ /* 0x000fe20000000f00 */
[----:B------:R-:W-:Y:S01]  /*4c30*/  @!P0 IMAD.MOV.U32 R5, RZ, RZ, -0x80000 ;  /* 0xfff80000ff058424 */ /* 0x000fe200078e00ff */
[----:B------:R-:W-:Y:S06]  /*4c40*/  @!P0 BRA `(.L_x_197) ;  /* 0x00000000004c8947 */ /* 0x000fec0003800000 */
[----:B------:R-:W-:-:S13]  /*4c50*/  ISETP.GT.AND P0, PT, R23, 0x7fefffff, PT ;  /* 0x7fefffff1700780c */ /* 0x000fda0003f04270 */
[----:B------:R-:W-:Y:S05]  /*4c60*/  @P0 BRA `(.L_x_198) ;  /* 0x0000000000400947 */ /* 0x000fea0003800000 */
[----:B------:R-:W-:Y:S01]  /*4c70*/  DMUL R22, R22, 8.11296384146066816958e+31 ;  /* 0x4690000016167828 */ /* 0x000fe20000000000 */
[----:B------:R-:W-:Y:S01]  /*4c80*/  IMAD.MOV.U32 R20, RZ, RZ, RZ ;  /* 0x000000ffff147224 */ /* 0x000fe200078e00ff */
[----:B------:R-:W-:Y:S01]  /*4c90*/  MOV R4, 0x0 ;  /* 0x0000000000047802 */ /* 0x000fe20000000f00 */
[----:B------:R-:W-:-:S03]  /*4ca0*/  IMAD.MOV.U32 R5, RZ, RZ, 0x3fd80000 ;  /* 0x3fd80000ff057424 */ /* 0x000fc600078e00ff */
[----:B------:R-:W0:Y:S02]  /*4cb0*/  MUFU.RSQ64H R21, R23 ;  /* 0x0000001700157308 */ /* 0x000e240000001c00 */
[----:B0-----:R-:W-:-:S08]  /*4cc0*/  DMUL R12, R20, R20 ;  /* 0x00000014140c7228 */ /* 0x001fd00000000000 */
[----:B------:R-:W-:-:S08]  /*4cd0*/  DFMA R12, R22, -R12, 1 ;  /* 0x3ff00000160c742b */ /* 0x000fd0000000080c */
[----:B------:R-:W-:Y:S02]  /*4ce0*/  DFMA R4, R12, R4, 0.5 ;  /* 0x3fe000000c04742b */ /* 0x000fe40000000004 */
[----:B------:R-:W-:-:S08]  /*4cf0*/  DMUL R12, R20, R12 ;  /* 0x0000000c140c7228 */ /* 0x000fd00000000000 */
[----:B------:R-:W-:-:S08]  /*4d00*/  DFMA R12, R4, R12, R20 ;  /* 0x0000000c040c722b */ /* 0x000fd00000000014 */
[----:B------:R-:W-:Y:S02]  /*4d10*/  DMUL R4, R22, R12 ;  /* 0x0000000c16047228 */ /* 0x000fe40000000000 */
[----:B------:R-:W-:-:S06]  /*4d20*/  VIADD R13, R13, 0xfff00000 ;  /* 0xfff000000d0d7836 */ /* 0x000fcc0000000000 */
[----:B------:R-:W-:-:S08]  /*4d30*/  DFMA R20, R4, -R4, R22 ;  /* 0x800000040414722b */ /* 0x000fd00000000016 */
[----:B------:R-:W-:-:S10]  /*4d40*/  DFMA R4, R12, R20, R4 ;  /* 0x000000140c04722b */ /* 0x000fd40000000004 */
[----:B------:R-:W-:Y:S01]  /*4d50*/  IADD3 R5, PT, PT, R5, -0x3500000, RZ ;  /* 0xfcb0000005057810 */ /* 0x000fe20007ffe0ff */
[----:B------:R-:W-:Y:S06]  /*4d60*/  BRA `(.L_x_197) ;  /* 0x0000000000047947 */ /* 0x000fec0003800000 */
.L_x_198:
[----:B------:R-:W-:-:S11]  /*4d70*/  DADD R4, R22, R22 ;  /* 0x0000000016047229 */ /* 0x000fd60000000016 */
.L_x_197:
[----:B------:R-:W-:Y:S05]  /*4d80*/  BSYNC.RECONVERGENT B0 ;  /* 0x0000000000007941 */ /* 0x000fea0003800200 */
.L_x_195:
[----:B------:R-:W-:Y:S01]  /*4d90*/  IMAD.MOV.U32 R26, RZ, RZ, R4 ;  /* 0x000000ffff1a7224 */ /* 0x000fe200078e0004 */
[----:B------:R-:W-:Y:S01]  /*4da0*/  MOV R4, R2 ;  /* 0x0000000200047202 */ /* 0x000fe20000000f00 */
[----:B------:R-:W-:Y:S02]  /*4db0*/  IMAD.MOV.U32 R27, RZ, RZ, R5 ;  /* 0x000000ffff1b7224 */ /* 0x000fe400078e0005 */
[----:B------:R-:W-:-:S04]  /*4dc0*/  IMAD.MOV.U32 R5, RZ, RZ, 0x0 ;  /* 0x00000000ff057424 */ /* 0x000fc800078e00ff */
[----:B------:R-:W-:Y:S05]  /*4dd0*/  RET.REL.NODEC R4 `(_Z11PDH_kernel3PyPdS0_S0_xd) ;  /* 0xffffffb004887950 */ /* 0x000fea0003c3ffff */
.L_x_199:
        /* <DEDUP_REMOVED lines=10> */
.L_x_218:


//--------------------- .text._Z10PDH_kernelPyPdS0_S0_xd --------------------------
	.section	.text._Z10PDH_kernelPyPdS0_S0_xd,"ax",@progbits
	.align	128
        .global         _Z10PDH_kernelPyPdS0_S0_xd
        .type           _Z10PDH_kernelPyPdS0_S0_xd,@function
        .size           _Z10PDH_kernelPyPdS0_S0_xd,(.L_x_220 - _Z10PDH_kernelPyPdS0_S0_xd)
        .other          _Z10PDH_kernelPyPdS0_S0_xd,@"STO_CUDA_ENTRY STV_DEFAULT"
_Z10PDH_kernelPyPdS0_S0_xd:
.text._Z10PDH_kernelPyPdS0_S0_xd:
[----:B------:R-:W-:Y:S01]  /*0000*/  LDC R1, c[0x0][0x37c] ;  /* 0x0000df00ff017b82 */ /* 0x000fe20000000800 */
[----:B------:R-:W0:Y:S07]  /*0010*/  S2R R3, SR_TID.X ;  /* 0x0000000000037919 */ /* 0x000e2e0000002100 */
[----:B------:R-:W0:Y:S01]  /*0020*/  S2UR UR4, SR_CTAID.X ;  /* 0x00000000000479c3 */ /* 0x000e220000002500 */
[----:B------:R-:W1:Y:S07]  /*0030*/  LDCU.64 UR6, c[0x0][0x3a0] ;  /* 0x00007400ff0677ac */ /* 0x000e6e0008000a00 */
[----:B------:R-:W0:Y:S02]  /*0040*/  LDC R0, c[0x0][0x360] ;  /* 0x0000d800ff007b82 */ /* 0x000e240000000800 */
[----:B0-----:R-:W-:-:S05]  /*0050*/  IMAD R0, R0, UR4, R3 ;  /* 0x0000000400007c24 */ /* 0x001fca000f8e0203 */
[----:B-1----:R-:W-:Y:S02]  /*0060*/  ISETP.GE.U32.AND P0, PT, R0, UR6, PT ;  /* 0x0000000600007c0c */ /* 0x002fe4000bf06070 */
[----:B------:R-:W-:-:S04]  /*0070*/  SHF.R.S32.HI R3, RZ, 0x1f, R0 ;  /* 0x0000001fff037819 */ /* 0x000fc80000011400 */
[----:B------:R-:W-:-:S13]  /*0080*/  ISETP.GE.AND.EX P0, PT, R3, UR7, PT, P0 ;  /* 0x0000000703007c0c */ /* 0x000fda000bf06300 */
[----:B------:R-:W-:Y:S05]  /*0090*/  @P0 EXIT ;  /* 0x000000000000094d */ /* 0x000fea0003800000 */
[----:B------:R-:W-:-:S05]  /*00a0*/  VIADD R2, R0, 0x1 ;  /* 0x0000000100027836 */ /* 0x000fca0000000000 */
[----:B------:R-:W-:Y:S02]  /*00b0*/  ISETP.GE.U32.AND P0, PT, R2, UR6, PT ;  /* 0x0000000602007c0c */ /* 0x000fe4000bf06070 */
[----:B------:R-:W-:-:S04]  /*00c0*/  SHF.R.S32.HI R4, RZ, 0x1f, R2 ;  /* 0x0000001fff047819 */ /* 0x000fc80000011402 */
[----:B------:R-:W-:-:S13]  /*00d0*/  ISETP.GE.AND.EX P0, PT, R4, UR7, PT, P0 ;  /* 0x0000000704007c0c */ /* 0x000fda000bf06300 */
[----:B------:R-:W-:Y:S05]  /*00e0*/  @P0 EXIT ;  /* 0x000000000000094d */ /* 0x000fea0003800000 */
[----:B------:R-:W0:Y:S01]  /*00f0*/  LDCU.128 UR8, c[0x0][0x390] ;  /* 0x00007200ff0877ac */ /* 0x000e220008000c00 */
[----:B------:R-:W1:Y:S01]  /*0100*/  LDC.64 R18, c[0x0][0x3a8] ;  /* 0x0000ea00ff127b82 */ /* 0x000e620000000a00 */
[C---:B------:R-:W-:Y:S01]  /*0110*/  IMAD.SHL.U32 R10, R0.reuse, 0x8, RZ ;  /* 0x00000008000a7824 */ /* 0x040fe200078e00ff */
[----:B------:R-:W-:Y:S01]  /*0120*/  SHF.L.U64.HI R0, R0, 0x3, R3 ;  /* 0x0000000300007819 */ /* 0x000fe20000010203 */
[----:B------:R-:W2:Y:S01]  /*0130*/  LDCU.64 UR6, c[0x0][0x388] ;  /* 0x00007100ff0677ac */ /* 0x000ea20008000a00 */
[----:B------:R-:W-:Y:S01]  /*0140*/  IMAD.MOV.U32 R3, RZ, RZ, R4 ;  /* 0x000000ffff037224 */ /* 0x000fe200078e0004 */
[----:B------:R-:W3:Y:S03]  /*0150*/  LDCU.64 UR4, c[0x0][0x358] ;  /* 0x00006b00ff0477ac */ /* 0x000ee60008000a00 */
[----:B------:R-:W4:Y:S01]  /*0160*/  LDC.64 R16, c[0x0][0x380] ;  /* 0x0000e000ff107b82 */ /* 0x000f220000000a00 */
[----:B------:R-:W1:Y:S01]  /*0170*/  LDCU UR12, c[0x0][0x3ac] ;  /* 0x00007580ff0c77ac */ /* 0x000e620008000800 */
[----:B------:R-:W1:Y:S01]  /*0180*/  LDCU.64 UR14, c[0x0][0x388] ;  /* 0x00007100ff0e77ac */ /* 0x000e620008000a00 */
[----:B0-----:R-:W-:-:S02]  /*0190*/  IADD3 R14, P1, PT, R10, UR8, RZ ;  /* 0x000000080a0e7c10 */ /* 0x001fc4000ff3e0ff */
[C---:B------:R-:W-:Y:S01]  /*01a0*/  IADD3 R12, P2, PT, R10.reuse, UR10, RZ ;  /* 0x0000000a0a0c7c10 */ /* 0x040fe2000ff5e0ff */
[----:B------:R-:W0:Y:S01]  /*01b0*/  LDCU.64 UR20, c[0x0][0x3a0] ;  /* 0x00007400ff1477ac */ /* 0x000e220008000a00 */
[----:B--2---:R-:W-:Y:S02]  /*01c0*/  IADD3 R10, P0, PT, R10, UR6, RZ ;  /* 0x000000060a0a7c10 */ /* 0x004fe4000ff1e0ff */
[C---:B------:R-:W-:Y:S01]  /*01d0*/  IADD3.X R15, PT, PT, R0.reuse, UR9, RZ, P1, !PT ;  /* 0x00000009000f7c10 */ /* 0x040fe20008ffe4ff */
[----:B------:R-:W2:Y:S01]  /*01e0*/  LDCU.128 UR16, c[0x0][0x390] ;  /* 0x00007200ff1077ac */ /* 0x000ea20008000c00 */
[C---:B------:R-:W-:Y:S02]  /*01f0*/  IADD3.X R13, PT, PT, R0.reuse, UR11, RZ, P2, !PT ;  /* 0x0000000b000d7c10 */ /* 0x040fe400097fe4ff */
[----:B------:R-:W-:Y:S01]  /*0200*/  IADD3.X R11, PT, PT, R0, UR7, RZ, P0, !PT ;  /* 0x00000007000b7c10 */ /* 0x000fe200087fe4ff */
[----:B---3--:R-:W-:-:S07]  /*0210*/  IMAD.MOV.U32 R0, RZ, RZ, R2 ;  /* 0x000000ffff007224 */ /* 0x008fce00078e0002 */
.L_x_204:
[C---:B------:R-:W-:Y:S01]  /*0220*/  IMAD.SHL.U32 R26, R0.reuse, 0x8, RZ ;  /* 0x00000008001a7824 */ /* 0x040fe200078e00ff */
[----:B------:R-:W-:Y:S01]  /*0230*/  SHF.L.U64.HI R0, R0, 0x3, R3 ;  /* 0x0000000300007819 */ /* 0x000fe20000010203 */
[----:B---3--:R-:W3:Y:S03]  /*0240*/  LDG.E.64 R20, desc[UR4][R14.64] ;  /* 0x000000040e147981 */ /* 0x008ee6000c1e1b00 */
[----:B--2---:R-:W-:Y:S01]  /*0250*/  IADD3 R22, P0, PT, R26, UR16, RZ ;  /* 0x000000101a167c10 */ /* 0x004fe2000ff1e0ff */
[----:B------:R-:W2:Y:S03]  /*0260*/  LDG.E.64 R8, desc[UR4][R10.64] ;  /* 0x000000040a087981 */ /* 0x000ea6000c1e1b00 */
[----:B------:R-:W-:Y:S01]  /*0270*/  IADD3.X R23, PT, PT, R0, UR17, RZ, P0, !PT ;  /* 0x0000001100177c10 */ /* 0x000fe200087fe4ff */
[----:B------:R-:W5:Y:S01]  /*0280*/  LDG.E.64 R4, desc[UR4][R12.64] ;  /* 0x000000040c047981 */ /* 0x000f62000c1e1b00 */
[----:B-1----:R-:W-:-:S04]  /*0290*/  IADD3 R24, P0, PT, R26, UR14, RZ ;  /* 0x0000000e1a187c10 */ /* 0x002fc8000ff1e0ff */
[----:B------:R-:W3:Y:S01]  /*02a0*/  LDG.E.64 R22, desc[UR4][R22.64] ;  /* 0x0000000416167981 */ /* 0x000ee2000c1e1b00 */
[----:B------:R-:W-:Y:S02]  /*02b0*/  IADD3.X R25, PT, PT, R0, UR15, RZ, P0, !PT ;  /* 0x0000000f00197c10 */ /* 0x000fe400087fe4ff */
[----:B------:R-:W-:-:S04]  /*02c0*/  IADD3 R26, P0, PT, R26, UR18, RZ ;  /* 0x000000121a1a7c10 */ /* 0x000fc8000ff1e0ff */
[----:B------:R-:W2:Y:S01]  /*02d0*/  LDG.E.64 R24, desc[UR4][R24.64] ;  /* 0x0000000418187981 */ /* 0x000ea2000c1e1b00 */
[----:B------:R-:W-:-:S05]  /*02e0*/  IADD3.X R27, PT, PT, R0, UR19, RZ, P0, !PT ;  /* 0x00000013001b7c10 */ /* 0x000fca00087fe4ff */
[----:B------:R-:W5:Y:S01]  /*02f0*/  LDG.E.64 R6, desc[UR4][R26.64] ;  /* 0x000000041a067981 */ /* 0x000f62000c1e1b00 */
[----:B------:R-:W-:Y:S05]  /*0300*/  YIELD ;  /* 0x0000000000007946 */ /* 0x000fea0003800000 */
[----:B------:R-:W-:Y:S01]  /*0310*/  BSSY.RECONVERGENT B0, `(.L_x_200) ;  /* 0x0000019000007945 */ /* 0x000fe20003800200 */
[----:B---3--:R-:W-:Y:S02]  /*0320*/  DADD R20, R20, -R22 ;  /* 0x0000000014147229 */ /* 0x008fe40000000816 */
[----:B--2---:R-:W-:-:S06]  /*0330*/  DADD R8, R8, -R24 ;  /* 0x0000000008087229 */ /* 0x004fcc0000000818 */
[----:B------:R-:W-:Y:S02]  /*0340*/  DMUL R20, R20, R20 ;  /* 0x0000001414147228 */ /* 0x000fe40000000000 */
[----:B-----5:R-:W-:-:S06]  /*0350*/  DADD R6, R4, -R6 ;  /* 0x0000000004067229 */ /* 0x020fcc0000000806 */
[----:B------:R-:W-:-:S08]  /*0360*/  DFMA R4, R8, R8, R20 ;  /* 0x000000080804722b */ /* 0x000fd00000000014 */
[----:B------:R-:W-:-:S06]  /*0370*/  DFMA R4, R6, R6, R4 ;  /* 0x000000060604722b */ /* 0x000fcc0000000004 */
[----:B------:R-:W1:Y:S04]  /*0380*/  MUFU.RSQ64H R7, R5 ;  /* 0x0000000500077308 */ /* 0x000e680000001c00 */
[----:B------:R-:W-:Y:S02]  /*0390*/  VIADD R6, R5, 0xfcb00000 ;  /* 0xfcb0000005067836 */ /* 0x000fe40000000000 */
[----:B------:R-:W-:-:S04]  /*03a0*/  IMAD.MOV.U32 R20, RZ, RZ, 0x0 ;  /* 0x00000000ff147424 */ /* 0x000fc800078e00ff */
[----:B-1----:R-:W-:Y:S01]  /*03b0*/  DMUL R8, R6, R6 ;  /* 0x0000000606087228 */ /* 0x002fe20000000000 */
[----:B------:R-:W-:-:S07]  /*03c0*/  IMAD.MOV.U32 R21, RZ, RZ, 0x3fd80000 ;  /* 0x3fd80000ff157424 */ /* 0x000fce00078e00ff */
[----:B------:R-:W-:-:S08]  /*03d0*/  DFMA R8, R4, -R8, 1 ;  /* 0x3ff000000408742b */ /* 0x000fd00000000808 */
[----:B------:R-:W-:Y:S02]  /*03e0*/  DFMA R20, R8, R20, 0.5 ;  /* 0x3fe000000814742b */ /* 0x000fe40000000014 */
[----:B------:R-:W-:-:S08]  /*03f0*/  DMUL R8, R6, R8 ;  /* 0x0000000806087228 */ /* 0x000fd00000000000 */
[----:B------:R-:W-:Y:S01]  /*0400*/  DFMA R26, R20, R8, R6 ;  /* 0x00000008141a722b */ /* 0x000fe20000000006 */
[----:B------:R-:W-:-:S07]  /*0410*/  ISETP.GE.U32.AND P0, PT, R6, 0x7ca00000, PT ;  /* 0x7ca000000600780c */ /* 0x000fce0003f06070 */
[----:B------:R-:W-:Y:S02]  /*0420*/  DMUL R20, R4, R26 ;  /* 0x0000001a04147228 */ /* 0x000fe40000000000 */
[----:B------:R-:W-:Y:S02]  /*0430*/  VIADD R25, R27, 0xfff00000 ;  /* 0xfff000001b197836 */ /* 0x000fe40000000000 */
[----:B------:R-:W-:-:S04]  /*0440*/  IMAD.MOV.U32 R24, RZ, RZ, R26 ;  /* 0x000000ffff187224 */ /* 0x000fc800078e001a */
[----:B------:R-:W-:-:S08]  /*0450*/  DFMA R22, R20, -R20, R4 ;  /* 0x800000141416722b */ /* 0x000fd00000000004 */
[----:B------:R-:W-:Y:S01]  /*0460*/  DFMA R8, R22, R24, R20 ;  /* 0x000000181608722b */ /* 0x000fe20000000014 */
[----:B------:R-:W-:Y:S10]  /*0470*/  @!P0 BRA `(.L_x_201) ;  /* 0x0000000000088947 */ /* 0x000ff40003800000 */
[----:B------:R-:W-:-:S07]  /*0480*/  MOV R0, 0x4a0 ;  /* 0x000004a000007802 */ /* 0x000fce0000000f00 */
[----:B0---4-:R-:W-:Y:S05]  /*0490*/  CALL.REL.NOINC `($__internal_5_$__cuda_sm20_dsqrt_rn_f64_mediumpath_v1) ;  /* 0x0000000400f07944 */ /* 0x011fea0003c00000 */
.L_x_201:
[----:B0-----:R-:W-:Y:S05]  /*04a0*/  BSYNC.RECONVERGENT B0 ;  /* 0x0000000000007941 */ /* 0x001fea0003800200 */
.L_x_200:
        /* <DEDUP_REMOVED lines=18> */
[----:B----4-:R-:W-:Y:S05]  /*05d0*/  CALL.REL.NOINC `($__internal_4_$__cuda_sm20_div_rn_f64_full) ;  /* 0x00000000003c7944 */ /* 0x010fea0003c00000 */
[----:B------:R-:W-:Y:S02]  /*05e0*/  IMAD.MOV.U32 R4, RZ, RZ, R22 ;  /* 0x000000ffff047224 */ /* 0x000fe400078e0016 */
[----:B------:R-:W-:-:S07]  /*05f0*/  IMAD.MOV.U32 R5, RZ, RZ, R23 ;  /* 0x000000ffff057224 */ /* 0x000fce00078e0017 */
.L_x_203:
[----:B------:R-:W-:Y:S05]  /*0600*/  BSYNC.RECONVERGENT B0 ;  /* 0x0000000000007941 */ /* 0x000fea0003800200 */
.L_x_202:
[----:B------:R-:W-:Y:S01]  /*0610*/  VIADD R0, R2, 0x1 ;  /* 0x0000000102007836 */ /* 0x000fe20000000000 */
[----:B------:R-:W4:Y:S01]  /*0620*/  F2I.F64.TRUNC R7, R4 ;  /* 0x0000000400077311 */ /* 0x000f22000030d100 */
[----:B------:R-:W-:Y:S02]  /*0630*/  IMAD.MOV.U32 R8, RZ, RZ, 0x1 ;  /* 0x00000001ff087424 */ /* 0x000fe400078e00ff */
[----:B------:R-:W-:Y:S01]  /*0640*/  IMAD.MOV.U32 R9, RZ, RZ, 0x0 ;  /* 0x00000000ff097424 */ /* 0x000fe200078e00ff */
[----:B------:R-:W-:Y:S02]  /*0650*/  ISETP.GE.U32.AND P0, PT, R0, UR20, PT ;  /* 0x0000001400007c0c */ /* 0x000fe4000bf06070 */
[----:B------:R-:W-:-:S04]  /*0660*/  SHF.R.S32.HI R3, RZ, 0x1f, R0 ;  /* 0x0000001fff037819 */ /* 0x000fc80000011400 */
[----:B------:R-:W-:Y:S01]  /*0670*/  ISETP.GE.AND.EX P0, PT, R3, UR21, PT, P0 ;  /* 0x0000001503007c0c */ /* 0x000fe2000bf06300 */
[----:B----4-:R-:W-:-:S05]  /*0680*/  IMAD.WIDE R6, R7, 0x8, R16 ;  /* 0x0000000807067825 */ /* 0x010fca00078e0210 */
[----:B------:R3:W-:Y:S01]  /*0690*/  REDG.E.ADD.64.STRONG.GPU desc[UR4][R6.64], R8 ;  /* 0x000000080600798e */ /* 0x0007e2000c12e504 */
[----:B------:R-:W-:-:S06]  /*06a0*/  IMAD.MOV.U32 R2, RZ, RZ, R0 ;  /* 0x000000ffff027224 */ /* 0x000fcc00078e0000 */
[----:B------:R-:W-:Y:S05]  /*06b0*/  @!P0 BRA `(.L_x_204) ;  /* 0xfffffff800d88947 */ /* 0x000fea000383ffff */
[----:B------:R-:W-:Y:S05]  /*06c0*/  EXIT ;  /* 0x000000000000794d */ /* 0x000fea0003800000 */
        .weak           $__internal_4_$__cuda_sm20_div_rn_f64_full
        .type           $__internal_4_$__cuda_sm20_div_rn_f64_full,@function
        .size           $__internal_4_$__cuda_sm20_div_rn_f64_full,($__internal_5_$__cuda_sm20_dsqrt_rn_f64_mediumpath_v1 - $__internal_4_$__cuda_sm20_div_rn_f64_full)
$__internal_4_$__cuda_sm20_div_rn_f64_full:
[----:B------:R-:W0:Y:S01]  /*06d0*/  LDC.64 R8, c[0x0][0x3a8] ;  /* 0x0000ea00ff087b82 */ /* 0x000e220000000a00 */
[C---:B------:R-:W-:Y:S01]  /*06e0*/  FSETP.GEU.AND P2, PT, |R5|.reuse, 1.469367938527859385e-39, PT ;  /* 0x001000000500780b */ /* 0x040fe20003f4e200 */
[----:B------:R-:W-:Y:S01]  /*06f0*/  IMAD.MOV.U32 R29, RZ, RZ, 0x1ca00000 ;  /* 0x1ca00000ff1d7424 */ /* 0x000fe200078e00ff */
[----:B------:R-:W-:Y:S01]  /*0700*/  LOP3.LUT R3, R5, 0x7ff00000, RZ, 0xc0, !PT ;  /* 0x7ff0000005037812 */ /* 0x000fe200078ec0ff */
[----:B------:R-:W-:Y:S01]  /*0710*/  IMAD.MOV.U32 R22, RZ, RZ, 0x1 ;  /* 0x00000001ff167424 */ /* 0x000fe200078e00ff */
[----:B------:R-:W-:Y:S01]  /*0720*/  BSSY.RECONVERGENT B1, `(.L_x_205) ;  /* 0x0000050000017945 */ /* 0x000fe20003800200 */
[C---:B0-----:R-:W-:Y:S02]  /*0730*/  FSETP.GEU.AND P1, PT, |R9|.reuse, 1.469367938527859385e-39, PT ;  /* 0x001000000900780b */ /* 0x041fe40003f2e200 */
[C---:B------:R-:W-:Y:S02]  /*0740*/  LOP3.LUT R6, R9.reuse, 0x800fffff, RZ, 0xc0, !PT ;  /* 0x800fffff09067812 */ /* 0x040fe400078ec0ff */
[----:B------:R-:W-:-:S02]  /*0750*/  LOP3.LUT R28, R9, 0x7ff00000, RZ, 0xc0, !PT ;  /* 0x7ff00000091c7812 */ /* 0x000fc400078ec0ff */
[----:B------:R-:W-:Y:S01]  /*0760*/  LOP3.LUT R7, R6, 0x3ff00000, RZ, 0xfc, !PT ;  /* 0x3ff0000006077812 */ /* 0x000fe200078efcff */
[----:B------:R-:W-:Y:S01]  /*0770*/  IMAD.MOV.U32 R6, RZ, RZ, R8 ;  /* 0x000000ffff067224 */ /* 0x000fe200078e0008 */
[----:B------:R-:W-:-:S04]  /*0780*/  ISETP.GE.U32.AND P0, PT, R3, R28, PT ;  /* 0x0000001c0300720c */ /* 0x000fc80003f06070 */
[----:B------:R-:W-:Y:S01]  /*0790*/  SEL R29, R29, 0x63400000, !P0 ;  /* 0x634000001d1d7807 */ /* 0x000fe20004000000 */
[----:B------:R-:W0:Y:S03]  /*07a0*/  @!P1 LDC.64 R20, c[0x0][0x3a8] ;  /* 0x0000ea00ff149b82 */ /* 0x000e260000000a00 */
[----:B------:R-:W-:-:S04]  /*07b0*/  @!P2 LOP3.LUT R24, R29, 0x80000000, R5, 0xf8, !PT ;  /* 0x800000001d18a812 */ /* 0x000fc800078ef805 */
[----:B------:R-:W-:Y:S01]  /*07c0*/  @!P2 LOP3.LUT R25, R24, 0x100000, RZ, 0xfc, !PT ;  /* 0x001000001819a812 */ /* 0x000fe200078efcff */
[----:B------:R-:W-:Y:S01]  /*07d0*/  @!P2 IMAD.MOV.U32 R24, RZ, RZ, RZ ;  /* 0x000000ffff18a224 */ /* 0x000fe200078e00ff */
[----:B0-----:R-:W-:Y:S01]  /*07e0*/  @!P1 DMUL R6, R20, 8.98846567431157953865e+307 ;  /* 0x7fe0000014069828 */ /* 0x001fe20000000000 */
[----:B------:R-:W-:Y:S01]  /*07f0*/  LOP3.LUT R21, R29, 0x800fffff, R5, 0xf8, !PT ;  /* 0x800fffff1d157812 */ /* 0x000fe200078ef805 */
[----:B------:R-:W-:-:S04]  /*0800*/  IMAD.MOV.U32 R20, RZ, RZ, R4 ;  /* 0x000000ffff147224 */ /* 0x000fc800078e0004 */
[----:B------:R-:W0:Y:S02]  /*0810*/  MUFU.RCP64H R23, R7 ;  /* 0x0000000700177308 */ /* 0x000e240000001800 */
[----:B------:R-:W-:Y:S02]  /*0820*/  @!P2 DFMA R20, R20, 2, -R24 ;  /* 0x400000001414a82b */ /* 0x000fe40000000818 */
[----:B0-----:R-:W-:-:S08]  /*0830*/  DFMA R24, R22, -R6, 1 ;  /* 0x3ff000001618742b */ /* 0x001fd00000000806 */
[----:B------:R-:W-:-:S08]  /*0840*/  DFMA R24, R24, R24, R24 ;  /* 0x000000181818722b */ /* 0x000fd00000000018 */
[----:B------:R-:W-:-:S08]  /*0850*/  DFMA R24, R22, R24, R22 ;  /* 0x000000181618722b */ /* 0x000fd00000000016 */
[----:B------:R-:W-:-:S08]  /*0860*/  DFMA R22, R24, -R6, 1 ;  /* 0x3ff000001816742b */ /* 0x000fd00000000806 */
[----:B------:R-:W-:-:S08]  /*0870*/  DFMA R22, R24, R22, R24 ;  /* 0x000000161816722b */ /* 0x000fd00000000018 */
[----:B------:R-:W-:-:S08]  /*0880*/  DMUL R24, R22, R20 ;  /* 0x0000001416187228 */ /* 0x000fd00000000000 */
[----:B------:R-:W-:-:S08]  /*0890*/  DFMA R26, R24, -R6, R20 ;  /* 0x80000006181a722b */ /* 0x000fd00000000014 */
[----:B------:R-:W-:Y:S01]  /*08a0*/  DFMA R26, R22, R26, R24 ;  /* 0x0000001a161a722b */ /* 0x000fe20000000018 */
[----:B------:R-:W-:Y:S01]  /*08b0*/  IMAD.MOV.U32 R24, RZ, RZ, R3 ;  /* 0x000000ffff187224 */ /* 0x000fe200078e0003 */
[----:B------:R-:W-:Y:S01]  /*08c0*/  @!P2 LOP3.LUT R24, R21, 0x7ff00000, RZ, 0xc0, !PT ;  /* 0x7ff000001518a812 */ /* 0x000fe200078ec0ff */
[----:B------:R-:W-:Y:S01]  /*08d0*/  IMAD.MOV.U32 R25, RZ, RZ, R28 ;  /* 0x000000ffff197224 */ /* 0x000fe200078e001c */
[----:B------:R-:W-:-:S03]  /*08e0*/  @!P1 LOP3.LUT R25, R7, 0x7ff00000, RZ, 0xc0, !PT ;  /* 0x7ff0000007199812 */ /* 0x000fc600078ec0ff */
[----:B------:R-:W-:-:S05]  /*08f0*/  VIADD R22, R24, 0xffffffff ;  /* 0xffffffff18167836 */ /* 0x000fca0000000000 */
[----:B------:R-:W-:Y:S01]  /*0900*/  ISETP.GT.U32.AND P0, PT, R22, 0x7feffffe, PT ;  /* 0x7feffffe1600780c */ /* 0x000fe20003f04070 */
[----:B------:R-:W-:-:S05]  /*0910*/  VIADD R22, R25, 0xffffffff ;  /* 0xffffffff19167836 */ /* 0x000fca0000000000 */
[----:B------:R-:W-:-:S13]  /*0920*/  ISETP.GT.U32.OR P0, PT, R22, 0x7feffffe, P0 ;  /* 0x7feffffe1600780c */ /* 0x000fda0000704470 */
[----:B------:R-:W-:Y:S05]  /*0930*/  @P0 BRA `(.L_x_206) ;  /* 0x0000000000600947 */ /* 0x000fea0003800000 */
[----:B------:R-:W-:-:S04]  /*0940*/  VIADDMNMX R3, R3, -R28, 0xb9600000, !PT ;  /* 0xb960000003037446 */ /* 0x000fc8000780091c */
[----:B------:R-:W-:-:S05]  /*0950*/  VIMNMX R4, PT, PT, R3, 0x46a00000, PT ;  /* 0x46a0000003047848 */ /* 0x000fca0003fe0100 */
[----:B------:R-:W-:Y:S02]  /*0960*/  IMAD.IADD R29, R4, 0x1, -R29 ;  /* 0x00000001041d7824 */ /* 0x000fe400078e0a1d */
[----:B------:R-:W-:Y:S02]  /*0970*/  IMAD.MOV.U32 R4, RZ, RZ, RZ ;  /* 0x000000ffff047224 */ /* 0x000fe400078e00ff */
[----:B------:R-:W-:-:S06]  /*0980*/  VIADD R5, R29, 0x7fe00000 ;  /* 0x7fe000001d057836 */ /* 0x000fcc0000000000 */
[----:B------:R-:W-:-:S10]  /*0990*/  DMUL R22, R26, R4 ;  /* 0x000000041a167228 */ /* 0x000fd40000000000 */
[----:B------:R-:W-:-:S13]  /*09a0*/  FSETP.GTU.AND P0, PT, |R23|, 1.469367938527859385e-39, PT ;  /* 0x001000001700780b */ /* 0x000fda0003f0c200 */
[----:B------:R-:W-:Y:S05]  /*09b0*/  @P0 BRA `(.L_x_207) ;  /* 0x0000000000980947 */ /* 0x000fea0003800000 */
[----:B------:R-:W-:-:S06]  /*09c0*/  DFMA R6, R26, -R6, R20 ;  /* 0x800000061a06722b */ /* 0x000fcc0000000014 */
[----:B------:R-:W-:-:S04]  /*09d0*/  IMAD.MOV.U32 R6, RZ, RZ, RZ ;  /* 0x000000ffff067224 */ /* 0x000fc800078e00ff */
[C---:B------:R-:W-:Y:S02]  /*09e0*/  FSETP.NEU.AND P0, PT, R7.reuse, RZ, PT ;  /* 0x000000ff0700720b */ /* 0x040fe40003f0d000 */
[----:B------:R-:W-:-:S04]  /*09f0*/  LOP3.LUT R9, R7, 0x80000000, R9, 0x48, !PT ;  /* 0x8000000007097812 */ /* 0x000fc800078e4809 */
[----:B------:R-:W-:-:S07]  /*0a00*/  LOP3.LUT R7, R9, R5, RZ, 0xfc, !PT ;  /* 0x0000000509077212 */ /* 0x000fce00078efcff */
[----:B------:R-:W-:Y:S05]  /*0a10*/  @!P0 BRA `(.L_x_207) ;  /* 0x0000000000808947 */ /* 0x000fea0003800000 */
[----:B------:R-:W-:Y:S01]  /*0a20*/  IMAD.MOV R5, RZ, RZ, -R29 ;  /* 0x000000ffff057224 */ /* 0x000fe200078e0a1d */
[----:B------:R-:W-:Y:S01]  /*0a30*/  DMUL.RP R6, R26, R6 ;  /* 0x000000061a067228 */ /* 0x000fe20000008000 */
[----:B------:R-:W-:Y:S01]  /*0a40*/  IMAD.MOV.U32 R4, RZ, RZ, RZ ;  /* 0x000000ffff047224 */ /* 0x000fe200078e00ff */
[----:B------:R-:W-:-:S05]  /*0a50*/  IADD3 R29, PT, PT, -R29, -0x43300000, RZ ;  /* 0xbcd000001d1d7810 */ /* 0x000fca0007ffe1ff */
[----:B------:R-:W-:-:S03]  /*0a60*/  DFMA R4, R22, -R4, R26 ;  /* 0x800000041604722b */ /* 0x000fc6000000001a */
[----:B------:R-:W-:-:S07]  /*0a70*/  LOP3.LUT R9, R7, R9, RZ, 0x3c, !PT ;  /* 0x0000000907097212 */ /* 0x000fce00078e3cff */
[----:B------:R-:W-:-:S04]  /*0a80*/  FSETP.NEU.AND P0, PT, |R5|, R29, PT ;  /* 0x0000001d0500720b */ /* 0x000fc80003f0d200 */
[----:B------:R-:W-:Y:S02]  /*0a90*/  FSEL R22, R6, R22, !P0 ;  /* 0x0000001606167208 */ /* 0x000fe40004000000 */
[----:B------:R-:W-:Y:S01]  /*0aa0*/  FSEL R23, R9, R23, !P0 ;  /* 0x0000001709177208 */ /* 0x000fe20004000000 */
[----:B------:R-:W-:Y:S06]  /*0ab0*/  BRA `(.L_x_207) ;  /* 0x0000000000587947 */ /* 0x000fec0003800000 */
.L_x_206:
[----:B------:R-:W-:-:S14]  /*0ac0*/  DSETP.NAN.AND P0, PT, R4, R4, PT ;  /* 0x000000040400722a */ /* 0x000fdc0003f08000 */
[----:B------:R-:W-:Y:S05]  /*0ad0*/  @P0 BRA `(.L_x_208) ;  /* 0x0000000000480947 */ /* 0x000fea0003800000 */
[----:B------:R-:W0:Y:S02]  /*0ae0*/  LDC.64 R6, c[0x0][0x3a8] ;  /* 0x0000ea00ff067b82 */ /* 0x000e240000000a00 */
[----:B0-----:R-:W-:-:S14]  /*0af0*/  DSETP.NAN.AND P0, PT, R6, R6, PT ;  /* 0x000000060600722a */ /* 0x001fdc0003f08000 */
        /* <DEDUP_REMOVED lines=9> */
[----:B------:R-:W-:Y:S02]  /*0b90*/  @!P0 IMAD.MOV.U32 R22, RZ, RZ, RZ ;  /* 0x000000ffff168224 */ /* 0x000fe400078e00ff */
[----:B------:R-:W-:Y:S02]  /*0ba0*/  @P0 IMAD.MOV.U32 R22, RZ, RZ, RZ ;  /* 0x000000ffff160224 */ /* 0x000fe400078e00ff */
[----:B------:R-:W-:Y:S01]  /*0bb0*/  @P0 IMAD.MOV.U32 R23, RZ, RZ, R3 ;  /* 0x000000ffff170224 */ /* 0x000fe200078e0003 */
[----:B------:R-:W-:Y:S06]  /*0bc0*/  BRA `(.L_x_207) ;  /* 0x0000000000147947 */ /* 0x000fec0003800000 */
.L_x_209:
[----:B------:R-:W-:Y:S01]  /*0bd0*/  LOP3.LUT R23, R9, 0x80000, RZ, 0xfc, !PT ;  /* 0x0008000009177812 */ /* 0x000fe200078efcff */
[----:B------:R-:W-:Y:S01]  /*0be0*/  IMAD.MOV.U32 R22, RZ, RZ, R8 ;  /* 0x000000ffff167224 */ /* 0x000fe200078e0008 */
[----:B------:R-:W-:Y:S06]  /*0bf0*/  BRA `(.L_x_207) ;  /* 0x0000000000087947 */ /* 0x000fec0003800000 */
.L_x_208:
[----:B------:R-:W-:Y:S01]  /*0c00*/  LOP3.LUT R23, R5, 0x80000, RZ, 0xfc, !PT ;  /* 0x0008000005177812 */ /* 0x000fe200078efcff */
[----:B------:R-:W-:-:S07]  /*0c10*/  IMAD.MOV.U32 R22, RZ, RZ, R4 ;  /* 0x000000ffff167224 */ /* 0x000fce00078e0004 */
.L_x_207:
[----:B------:R-:W-:Y:S05]  /*0c20*/  BSYNC.RECONVERGENT B1 ;  /* 0x0000000000017941 */ /* 0x000fea0003800200 */
.L_x_205:
[----:B------:R-:W-:Y:S02]  /*0c30*/  IMAD.MOV.U32 R4, RZ, RZ, R0 ;  /* 0x000000ffff047224 */ /* 0x000fe400078e0000 */
[----:B------:R-:W-:-:S04]  /*0c40*/  IMAD.MOV.U32 R5, RZ, RZ, 0x0 ;  /* 0x00000000ff057424 */ /* 0x000fc800078e00ff */
[----:B------:R-:W-:Y:S05]  /*0c50*/  RET.REL.NODEC R4 `(_Z10PDH_kernelPyPdS0_S0_xd) ;  /* 0xfffffff004e87950 */ /* 0x000fea0003c3ffff */
        .weak           $__internal_5_$__cuda_sm20_dsqrt_rn_f64_mediumpath_v1
        .type           $__internal_5_$__cuda_sm20_dsqrt_rn_f64_mediumpath_v1,@function
        .size           $__internal_5_$__cuda_sm20_dsqrt_rn_f64_mediumpath_v1,(.L_x_220 - $__internal_5_$__cuda_sm20_dsqrt_rn_f64_mediumpath_v1)
$__internal_5_$__cuda_sm20_dsqrt_rn_f64_mediumpath_v1:
[----:B------:R-:W-:Y:S01]  /*0c60*/  ISETP.GE.U32.AND P0, PT, R6, -0x3400000, PT ;  /* 0xfcc000000600780c */ /* 0x000fe20003f06070 */
[----:B------:R-:W-:Y:S01]  /*0c70*/  BSSY.RECONVERGENT B1, `(.L_x_210) ;  /* 0x0000026000017945 */ /* 0x000fe20003800200 */
[----:B------:R-:W-:Y:S02]  /*0c80*/  IMAD.MOV.U32 R24, RZ, RZ, R26 ;  /* 0x000000ffff187224 */ /* 0x000fe400078e001a */
[----:B------:R-:W-:Y:S02]  /*0c90*/  IMAD.MOV.U32 R6, RZ, RZ, R22 ;  /* 0x000000ffff067224 */ /* 0x000fe400078e0016 */
[----:B------:R-:W-:-:S07]  /*0ca0*/  IMAD.MOV.U32 R7, RZ, RZ, R23 ;  /* 0x000000ffff077224 */ /* 0x000fce00078e0017 */
        /* <DEDUP_REMOVED lines=9> */
.L_x_211:
        /* <DEDUP_REMOVED lines=22> */
[----:B------:R-:W-:Y:S01]  /*0ea0*/  VIADD R7, R7, 0xfcb00000 ;  /* 0xfcb0000007077836 */ /* 0x000fe20000000000 */
[----:B------:R-:W-:Y:S06]  /*0eb0*/  BRA `(.L_x_212) ;  /* 0x0000000000047947 */ /* 0x000fec0003800000 */
.L_x_213:
[----:B------:R-:W-:-:S11]  /*0ec0*/  DADD R6, R4, R4 ;  /* 0x0000000004067229 */ /* 0x000fd60000000004 */
.L_x_212:
[----:B------:R-:W-:Y:S05]  /*0ed0*/  BSYNC.RECONVERGENT B1 ;  /* 0x0000000000017941 */ /* 0x000fea0003800200 */
.L_x_210:
[----:B------:R-:W-:Y:S02]  /*0ee0*/  IMAD.MOV.U32 R4, RZ, RZ, R0 ;  /* 0x000000ffff047224 */ /* 0x000fe400078e0000 */
[----:B------:R-:W-:Y:S02]  /*0ef0*/  IMAD.MOV.U32 R5, RZ, RZ, 0x0 ;  /* 0x00000000ff057424 */ /* 0x000fe400078e00ff */
[----:B------:R-:W-:Y:S02]  /*0f00*/  IMAD.MOV.U32 R8, RZ, RZ, R6 ;  /* 0x000000ffff087224 */ /* 0x000fe400078e0006 */
[----:B------:R-:W-:Y:S01]  /*0f10*/  IMAD.MOV.U32 R9, RZ, RZ, R7 ;  /* 0x000000ffff097224 */ /* 0x000fe200078e0007 */
[----:B------:R-:W-:Y:S06]  /*0f20*/  RET.REL.NODEC R4 `(_Z10PDH_kernelPyPdS0_S0_xd) ;  /* 0xfffffff004347950 */ /* 0x000fec0003c3ffff */
.L_x_214:
        /* <DEDUP_REMOVED lines=13> */
.L_x_220:


//--------------------- .nv.shared._Z11PDH_kernel4PyPdS0_S0_xdi --------------------------
	.section	.nv.shared._Z11PDH_kernel4PyPdS0_S0_xdi,"aw",@nobits
	.sectionflags	@""
	.align	16
	.zero		1024


//--------------------- .nv.shared.reserved.0     --------------------------
	.section	.nv.shared.reserved.0,"aw",@nobits
	.weak		__nv_reservedSMEM_offset_0_alias
	.size		__nv_reservedSMEM_offset_0_alias, 0, 64
	.other		__nv_reservedSMEM_offset_0_alias,@"STO_CUDA_RESERVED_SHARED STV_DEFAULT"
__nv_reservedSMEM_offset_0_alias:
	.zero		0
	.zero		64


//--------------------- .nv.shared._Z11PDH_kernel3PyPdS0_S0_xd --------------------------
	.section	.nv.shared._Z11PDH_kernel3PyPdS0_S0_xd,"aw",@nobits
	.sectionflags	@""
	.align	16
	.zero		1024


//--------------------- .nv.shared._Z10PDH_kernelPyPdS0_S0_xd --------------------------
	.section	.nv.shared._Z10PDH_kernelPyPdS0_S0_xd,"aw",@nobits
	.sectionflags	@""
	.align	16
	.zero		1024


//--------------------- .nv.constant0._Z11PDH_kernel4PyPdS0_S0_xdi --------------------------
	.section	.nv.constant0._Z11PDH_kernel4PyPdS0_S0_xdi,"a",@progbits
	.sectionflags	@""
	.align	4
.nv.constant0._Z11PDH_kernel4PyPdS0_S0_xdi:
	.zero		948


//--------------------- .nv.constant0._Z11PDH_kernel3PyPdS0_S0_xd --------------------------
	.section	.nv.constant0._Z11PDH_kernel3PyPdS0_S0_xd,"a",@progbits
	.sectionflags	@""
	.align	4
.nv.constant0._Z11PDH_kernel3PyPdS0_S0_xd:
	.zero		944


//--------------------- .nv.constant0._Z10PDH_kernelPyPdS0_S0_xd --------------------------
	.section	.nv.constant0._Z10PDH_kernelPyPdS0_S0_xd,"a",@progbits
	.sectionflags	@""
	.align	4
.nv.constant0._Z10PDH_kernelPyPdS0_S0_xd:
	.zero		944


//--------------------- SYMBOLS --------------------------

	.type		.nv.reservedSmem.offset0,@object
	.size		.nv.reservedSmem.offset0,0x4
	.type		.nv.reservedSmem.cap,@object
	.size		.nv.reservedSmem.cap,0x4
